	.target	sm_90a

	.elftype	@"ET_EXEC"


//--------------------- .note.nv.tkinfo           --------------------------
	.section	.note.nv.tkinfo,"",@"SHT_NOTE"
	.sectionflags	@"SHF_NOTE_NV_TKINFO"
	.tkinfo
        /*0018*/ 	.word	0x00000002
        /*0030*/ 	.string	""
        /*0030*/ 	.string	"ptxas"
        /*0030*/ 	.string	"Cuda compilation tools, release 13.0, V13.0.88"
        /*0030*/ 	.string	"Build cuda_13.0.r13.0/compiler.36424714_0"
        /*0030*/ 	.string	"-arch sm_90a -m 64 "



//--------------------- .note.nv.cuinfo           --------------------------
	.section	.note.nv.cuinfo,"",@"SHT_NOTE"
	.sectionflags	@"SHF_NOTE_NV_CUINFO"
        /*0018*/ 	.short	0x0002
        /*001a*/ 	.short	0x005a
        /*001c*/ 	.short	0x0082
	.zero		2


//--------------------- .nv.info                  --------------------------
	.section	.nv.info,"",@"SHT_CUDA_INFO"
	.align	4


	//----- nvinfo : EIATTR_REGCOUNT
	.align		4
        /*0000*/ 	.byte	0x04, 0x2f
        /*0002*/ 	.short	(.L_12 - .L_11)
	.align		4
.L_11:
        /*0004*/ 	.word	index@(_ZN7cutlass13device_kernelINS_4gemm6kernel13GemmUniversalIN4cute5tupleIJiiiiEEENS1_10collective13CollectiveMmaINS1_37MainloopSm90TmaGmmaWarpSpecializedFP8ILi2ENS5_IJNS4_1CILi1EEESB_SB_EEENS1_35KernelTmaWarpSpecializedCooperativeEEENS5_IJNSA_ILi256EEESF_NSA_ILi128EEEEEENS_12float_e4m3_tENS5_IJlSB_lEEESI_SJ_NS4_8TiledMMAINS4_8MMA_AtomIJNS4_4SM904GMMA31MMA_64x256x32_F32E4M3E4M3_SS_TNILNSN_7ScaleInE1ELSP_1EEEEEENS4_6LayoutINS5_IJNSA_ILi2EEESB_SB_EEENS5_IJSB_NSA_ILi0EEESV_EEEEENS5_IJNS4_10UnderscoreESY_SY_EEEEENS4_13SM90_TMA_LOADENS4_14ComposedLayoutINS4_7SwizzleILi3ELi4ELi3EEENS4_18smem_ptr_flag_bitsILi8EEENSS_INS5_IJNSA_ILi8EEESG_EEENS5_IJSG_SB_EEEEEEEvNS4_8identityES11_S1B_vS1C_EENS_8epilogue10collective6detail29Sm90TmaWarpSpecializedAdapterINS1F_15DefaultEpilogueISI_SJ_SJ_NS1E_6thread17LinearCombinationISI_Li1EffLNS1J_9ScaleType4KindE0ELNS_15FloatRoundStyleE2ESI_EENS1_15EpilogueDefaultEEEEEvvEEEEvNT_6ParamsE)
        /*0008*/ 	.word	0x000000a8


	//----- nvinfo : EIATTR_FRAME_SIZE
	.align		4
.L_12:
        /*000c*/ 	.byte	0x04, 0x11
        /*000e*/ 	.short	(.L_14 - .L_13)
	.align		4
.L_13:
        /*0010*/ 	.word	index@(_ZN7cutlass13device_kernelINS_4gemm6kernel13GemmUniversalIN4cute5tupleIJiiiiEEENS1_10collective13CollectiveMmaINS1_37MainloopSm90TmaGmmaWarpSpecializedFP8ILi2ENS5_IJNS4_1CILi1EEESB_SB_EEENS1_35KernelTmaWarpSpecializedCooperativeEEENS5_IJNSA_ILi256EEESF_NSA_ILi128EEEEEENS_12float_e4m3_tENS5_IJlSB_lEEESI_SJ_NS4_8TiledMMAINS4_8MMA_AtomIJNS4_4SM904GMMA31MMA_64x256x32_F32E4M3E4M3_SS_TNILNSN_7ScaleInE1ELSP_1EEEEEENS4_6LayoutINS5_IJNSA_ILi2EEESB_SB_EEENS5_IJSB_NSA_ILi0EEESV_EEEEENS5_IJNS4_10UnderscoreESY_SY_EEEEENS4_13SM90_TMA_LOADENS4_14ComposedLayoutINS4_7SwizzleILi3ELi4ELi3EEENS4_18smem_ptr_flag_bitsILi8EEENSS_INS5_IJNSA_ILi8EEESG_EEENS5_IJSG_SB_EEEEEEEvNS4_8identityES11_S1B_vS1C_EENS_8epilogue10collective6detail29Sm90TmaWarpSpecializedAdapterINS1F_15DefaultEpilogueISI_SJ_SJ_NS1E_6thread17LinearCombinationISI_Li1EffLNS1J_9ScaleType4KindE0ELNS_15FloatRoundStyleE2ESI_EENS1_15EpilogueDefaultEEEEEvvEEEEvNT_6ParamsE)
        /*0014*/ 	.word	0x00000cc0


	//----- nvinfo : EIATTR_MIN_STACK_SIZE
	.align		4
.L_14:
        /*0018*/ 	.byte	0x04, 0x12
        /*001a*/ 	.short	(.L_16 - .L_15)
	.align		4
.L_15:
        /*001c*/ 	.word	index@(_ZN7cutlass13device_kernelINS_4gemm6kernel13GemmUniversalIN4cute5tupleIJiiiiEEENS1_10collective13CollectiveMmaINS1_37MainloopSm90TmaGmmaWarpSpecializedFP8ILi2ENS5_IJNS4_1CILi1EEESB_SB_EEENS1_35KernelTmaWarpSpecializedCooperativeEEENS5_IJNSA_ILi256EEESF_NSA_ILi128EEEEEENS_12float_e4m3_tENS5_IJlSB_lEEESI_SJ_NS4_8TiledMMAINS4_8MMA_AtomIJNS4_4SM904GMMA31MMA_64x256x32_F32E4M3E4M3_SS_TNILNSN_7ScaleInE1ELSP_1EEEEEENS4_6LayoutINS5_IJNSA_ILi2EEESB_SB_EEENS5_IJSB_NSA_ILi0EEESV_EEEEENS5_IJNS4_10UnderscoreESY_SY_EEEEENS4_13SM90_TMA_LOADENS4_14ComposedLayoutINS4_7SwizzleILi3ELi4ELi3EEENS4_18smem_ptr_flag_bitsILi8EEENSS_INS5_IJNSA_ILi8EEESG_EEENS5_IJSG_SB_EEEEEEEvNS4_8identityES11_S1B_vS1C_EENS_8epilogue10collective6detail29Sm90TmaWarpSpecializedAdapterINS1F_15DefaultEpilogueISI_SJ_SJ_NS1E_6thread17LinearCombinationISI_Li1EffLNS1J_9ScaleType4KindE0ELNS_15FloatRoundStyleE2ESI_EENS1_15EpilogueDefaultEEEEEvvEEEEvNT_6ParamsE)
        /*0020*/ 	.word	0x00000cc0
.L_16:


//--------------------- .nv.compat                --------------------------
	.section	.nv.compat,"",@"SHT_CUDA_COMPAT_INFO"
	.align	4
        /*0000*/ 	.byte	0x02, 0x09, 0x01, 0x00, 0x02, 0x02, 0x04, 0x00, 0x02, 0x05, 0x05, 0x00, 0x03, 0x07, 0x01, 0x01
        /*0010*/ 	.byte	0x02, 0x03, 0x01, 0x00, 0x02, 0x06, 0x01, 0x00, 0x04, 0x0b, 0x08, 0x00, 0x00, 0x00, 0x00, 0x00
        /*0020*/ 	.byte	0x00, 0x00, 0x00, 0x00


//--------------------- .nv.info._ZN7cutlass13device_kernelINS_4gemm6kernel13GemmUniversalIN4cute5tupleIJiiiiEEENS1_10collective13CollectiveMmaINS1_37MainloopSm90TmaGmmaWarpSpecializedFP8ILi2ENS5_IJNS4_1CILi1EEESB_SB_EEENS1_35KernelTmaWarpSpecializedCooperativeEEENS5_IJNSA_ILi256EEESF_NSA_ILi128EEEEEENS_12float_e4m3_tENS5_IJlSB_lEEESI_SJ_NS4_8TiledMMAINS4_8MMA_AtomIJNS4_4SM904GMMA31MMA_64x256x32_F32E4M3E4M3_SS_TNILNSN_7ScaleInE1ELSP_1EEEEEENS4_6LayoutINS5_IJNSA_ILi2EEESB_SB_EEENS5_IJSB_NSA_ILi0EEESV_EEEEENS5_IJNS4_10UnderscoreESY_SY_EEEEENS4_13SM90_TMA_LOADENS4_14ComposedLayoutINS4_7SwizzleILi3ELi4ELi3EEENS4_18smem_ptr_flag_bitsILi8EEENSS_INS5_IJNSA_ILi8EEESG_EEENS5_IJSG_SB_EEEEEEEvNS4_8identityES11_S1B_vS1C_EENS_8epilogue10collective6detail29Sm90TmaWarpSpecializedAdapterINS1F_15DefaultEpilogueISI_SJ_SJ_NS1E_6thread17LinearCombinationISI_Li1EffLNS1J_9ScaleType4KindE0ELNS_15FloatRoundStyleE2ESI_EENS1_15EpilogueDefaultEEEEEvvEEEEvNT_6ParamsE --------------------------
	.section	.nv.info._ZN7cutlass13device_kernelINS_4gemm6kernel13GemmUniversalIN4cute5tupleIJiiiiEEENS1_10collective13CollectiveMmaINS1_37MainloopSm90TmaGmmaWarpSpecializedFP8ILi2ENS5_IJNS4_1CILi1EEESB_SB_EEENS1_35KernelTmaWarpSpecializedCooperativeEEENS5_IJNSA_ILi256EEESF_NSA_ILi128EEEEEENS_12float_e4m3_tENS5_IJlSB_lEEESI_SJ_NS4_8TiledMMAINS4_8MMA_AtomIJNS4_4SM904GMMA31MMA_64x256x32_F32E4M3E4M3_SS_TNILNSN_7ScaleInE1ELSP_1EEEEEENS4_6LayoutINS5_IJNSA_ILi2EEESB_SB_EEENS5_IJSB_NSA_ILi0EEESV_EEEEENS5_IJNS4_10UnderscoreESY_SY_EEEEENS4_13SM90_TMA_LOADENS4_14ComposedLayoutINS4_7SwizzleILi3ELi4ELi3EEENS4_18smem_ptr_flag_bitsILi8EEENSS_INS5_IJNSA_ILi8EEESG_EEENS5_IJSG_SB_EEEEEEEvNS4_8identityES11_S1B_vS1C_EENS_8epilogue10collective6detail29Sm90TmaWarpSpecializedAdapterINS1F_15DefaultEpilogueISI_SJ_SJ_NS1E_6thread17LinearCombinationISI_Li1EffLNS1J_9ScaleType4KindE0ELNS_15FloatRoundStyleE2ESI_EENS1_15EpilogueDefaultEEEEEvvEEEEvNT_6ParamsE,"",@"SHT_CUDA_INFO"
	.sectionflags	@""
	.align	4


	//----- nvinfo : EIATTR_CUDA_API_VERSION
	.align		4
        /*0000*/ 	.byte	0x04, 0x37
        /*0002*/ 	.short	(.L_18 - .L_17)
.L_17:
        /*0004*/ 	.word	0x00000082


	//----- nvinfo : EIATTR_KPARAM_INFO
	.align		4
.L_18:
        /*0008*/ 	.byte	0x04, 0x17
        /*000a*/ 	.short	(.L_20 - .L_19)
.L_19:
        /*000c*/ 	.word	0x00000000
        /*0010*/ 	.short	0x0000
        /*0012*/ 	.short	0x0070
        /*0014*/ 	.byte	0x00, 0xf0, 0x01, 0x10


	//----- nvinfo : EIATTR_SPARSE_MMA_MASK
	.align		4
.L_20:
        /*0018*/ 	.byte	0x03, 0x50
        /*001a*/ 	.short	0x0000


	//----- nvinfo : EIATTR_MAXREG_COUNT
	.align		4
        /*001c*/ 	.byte	0x03, 0x1b
        /*001e*/ 	.short	0x00a8


	//----- nvinfo : EIATTR_NUM_BARRIERS
	.align		4
        /*0020*/ 	.byte	0x02, 0x4c
        /*0022*/ 	.byte	0x01
	.zero		1


	//----- nvinfo : EIATTR_ANNOTATIONS
	.align		4
        /*0024*/ 	.byte	0x04, 0x55
        /*0026*/ 	.short	(.L_22 - .L_21)


	//   ....[0]....
.L_21:
        /*0028*/ 	.word	0x00000001
        /*002c*/ 	.byte	0x50, 0x05, 0x00, 0x00, 0x01, 0x00, 0x00, 0x00, 0x70, 0x05, 0x00, 0x00, 0x01, 0x00, 0x00, 0x00
        /* <DEDUP_REMOVED lines=2035> */
        /*7f6c*/ 	.byte	0x40, 0x98, 0x02, 0x00


	//----- nvinfo : EIATTR_MERCURY_ISA_VERSION
	.align		4
.L_22:
        /*7f70*/ 	.byte	0x03, 0x5f
        /*7f72*/ 	.short	0x0101


	//----- nvinfo : EIATTR_INT_WARP_WIDE_INSTR_OFFSETS
	.align		4
        /*7f74*/ 	.byte	0x04, 0x31
        /*7f76*/ 	.short	(.L_24 - .L_23)


	//   ....[0]....
.L_23:
        /*7f78*/ 	.word	0x00000440


	//   ....[1]....
        /*7f7c*/ 	.word	0x00000460


	//   ....[2]....
        /*7f80*/ 	.word	0x00000560


	//----- nvinfo : EIATTR_COOP_GROUP_MASK_REGIDS
	.align		4
.L_24:
        /*7f84*/ 	.byte	0x04, 0x29
        /*7f86*/ 	.short	(.L_26 - .L_25)


	//   ....[0]....
.L_25:
        /*7f88*/ 	.word	0xffffffff


	//   ....[1]....
        /*7f8c*/ 	.word	0xffffffff


	//   ....[2]....
        /*7f90*/ 	.word	0xffffffff


	//   ....[3]....
        /*7f94*/ 	.word	0xffffffff


	//   ....[4]....
        /*7f98*/ 	.word	0xffffffff


	//----- nvinfo : EIATTR_COOP_GROUP_INSTR_OFFSETS
	.align		4
.L_26:
        /*7f9c*/ 	.byte	0x04, 0x28
        /*7f9e*/ 	.short	(.L_28 - .L_27)


	//   ....[0]....
.L_27:
        /*7fa0*/ 	.word	0x00000070


	//   ....[1]....
        /*7fa4*/ 	.word	0x00000080


	//   ....[2]....
        /*7fa8*/ 	.word	0x000001a0


	//   ....[3]....
        /*7fac*/ 	.word	0x00000380


	//   ....[4]....
        /*7fb0*/ 	.word	0x00002680


	//----- nvinfo : EIATTR_REG_RECONFIG
	.align		4
.L_28:
        /*7fb4*/ 	.byte	0x01, 0x54
	.zero		2


	//----- nvinfo : EIATTR_MBARRIER_INSTR_OFFSETS
	.align		4
        /*7fb8*/ 	.byte	0x04, 0x39
        /*7fba*/ 	.short	(.L_30 - .L_29)


	//   ....[0]....
.L_29:
        /*7fbc*/ 	.word	0x00000320
        /*7fc0*/ 	.word	0x000000ff
        /*7fc4*/ 	.word	0x00000000
        /*7fc8*/ 	.short	0x0100
        /*7fca*/ 	.byte	0x09
	.zero		1


	//   ....[1]....
        /*7fcc*/ 	.word	0x00000330
        /*7fd0*/ 	.word	0x000000ff
        /*7fd4*/ 	.word	0x00000010
        /*7fd8*/ 	.short	0x0100
        /*7fda*/ 	.byte	0x09
	.zero		1


	//   ....[2]....
        /*7fdc*/ 	.word	0x00000340
        /*7fe0*/ 	.word	0x000000ff
        /*7fe4*/ 	.word	0x00000008
        /*7fe8*/ 	.short	0x0100
        /*7fea*/ 	.byte	0x09
	.zero		1


	//   ....[3]....
        /*7fec*/ 	.word	0x00000350
        /*7ff0*/ 	.word	0x000000ff
        /*7ff4*/ 	.word	0x00000018
        /*7ff8*/ 	.short	0x0100
        /*7ffa*/ 	.byte	0x09
	.zero		1


	//   ....[4]....
        /*7ffc*/ 	.word	0x00000590
        /*8000*/ 	.word	0x000000ff
        /*8004*/ 	.word	0x00000030
        /*8008*/ 	.short	0x0100
        /*800a*/ 	.byte	0x06
	.zero		1


	//   ....[5]....
        /*800c*/ 	.word	0x000005a0
        /*8010*/ 	.word	0x000000ff
        /*8014*/ 	.word	0x00000038
        /*8018*/ 	.short	0x0100
        /*801a*/ 	.byte	0x06
	.zero		1


	//   ....[6]....
        /*801c*/ 	.word	0x00002a70
        /*8020*/ 	.word	0x000000ff
        /*8024*/ 	.word	0x00000000
        /*8028*/ 	.short	0x010a
        /*802a*/ 	.byte	0x06
	.zero		1


	//   ....[7]....
        /*802c*/ 	.word	0x00002ab0
        /*8030*/ 	.word	0x000000ff
        /*8034*/ 	.word	0x00000000
        /*8038*/ 	.short	0x010a
        /*803a*/ 	.byte	0x06
	.zero		1


	//   ....[8]....
        /*803c*/ 	.word	0x00008dc0
        /*8040*/ 	.word	0x000000ff
        /*8044*/ 	.word	0x00000000
        /*8048*/ 	.short	0x010a
        /*804a*/ 	.byte	0x10
	.zero		1


	//   ....[9]....
        /*804c*/ 	.word	0x00008e00
        /*8050*/ 	.word	0x000000ff
        /*8054*/ 	.word	0x00000000
        /*8058*/ 	.short	0x010a
        /*805a*/ 	.byte	0x10
	.zero		1


	//   ....[10]....
        /*805c*/ 	.word	0x00011600
        /*8060*/ 	.word	0x000000ff
        /*8064*/ 	.word	0x00000000
        /*8068*/ 	.short	0x0101
        /*806a*/ 	.byte	0x08
	.zero		1


	//   ....[11]....
        /*806c*/ 	.word	0x000150b0
        /*8070*/ 	.word	0x000000ff
        /*8074*/ 	.word	0x00000000
        /*8078*/ 	.short	0x0101
        /*807a*/ 	.byte	0x06
	.zero		1


	//   ....[12]....
        /*807c*/ 	.word	0x00028bb0
        /*8080*/ 	.word	0x00000010
        /*8084*/ 	.word	0x00000010
        /*8088*/ 	.short	0x010a
        /*808a*/ 	.byte	0x3f
	.zero		1


	//   ....[13]....
        /*808c*/ 	.word	0x00028f70
        /*8090*/ 	.word	0x00000002
        /*8094*/ 	.word	0x00000038
        /*8098*/ 	.short	0x0101
        /*809a*/ 	.byte	0x3f
	.zero		1


	//   ....[14]....
        /*809c*/ 	.word	0x000296a0
        /*80a0*/ 	.word	0x00000005
        /*80a4*/ 	.word	0x00000000
        /*80a8*/ 	.short	0x010a
        /*80aa*/ 	.byte	0x3f
	.zero		1


	//   ....[15]....
        /*80ac*/ 	.word	0x00029730
        /*80b0*/ 	.word	0x00000003
        /*80b4*/ 	.word	0x00000000
        /*80b8*/ 	.short	0x010a
        /*80ba*/ 	.byte	0x3f
	.zero		1


	//   ....[16]....
        /*80bc*/ 	.word	0x000297a0
        /*80c0*/ 	.word	0x00000003
        /*80c4*/ 	.word	0x00000000
        /*80c8*/ 	.short	0x010a
        /*80ca*/ 	.byte	0x3f
	.zero		1


	//   ....[17]....
        /*80cc*/ 	.word	0x00029810
        /*80d0*/ 	.word	0x00000002
        /*80d4*/ 	.word	0x00000000
        /*80d8*/ 	.short	0x010a
        /*80da*/ 	.byte	0x3f
	.zero		1


	//   ....[18]....
        /*80dc*/ 	.word	0x000298f0
        /*80e0*/ 	.word	0x00000010
        /*80e4*/ 	.word	0x00000010
        /*80e8*/ 	.short	0x010a
        /*80ea*/ 	.byte	0x3f
	.zero		1


	//   ....[19]....
        /*80ec*/ 	.word	0x000299d0
        /*80f0*/ 	.word	0x00000005
        /*80f4*/ 	.word	0x00000000
        /*80f8*/ 	.short	0x010a
        /*80fa*/ 	.byte	0x3f
	.zero		1


	//----- nvinfo : EIATTR_NUM_MBARRIERS
	.align		4
.L_30:
        /*80fc*/ 	.byte	0x03, 0x38
        /*80fe*/ 	.short	0x0006


	//----- nvinfo : EIATTR_EXIT_INSTR_OFFSETS
	.align		4
        /*8100*/ 	.byte	0x04, 0x1c
        /*8102*/ 	.short	(.L_32 - .L_31)


	//   ....[0]....
.L_31:
        /*8104*/ 	.word	0x00000600


	//   ....[1]....
        /*8108*/ 	.word	0x00000f60


	//   ....[2]....
        /*810c*/ 	.word	0x000281e0


	//   ....[3]....
        /*8110*/ 	.word	0x00028840


	//   ....[4]....
        /*8114*/ 	.word	0x00029780


	//----- nvinfo : EIATTR_MAX_THREADS
	.align		4
.L_32:
        /*8118*/ 	.byte	0x04, 0x05
        /*811a*/ 	.short	(.L_34 - .L_33)
.L_33:
        /*811c*/ 	.word	0x00000180
        /*8120*/ 	.word	0x00000001
        /*8124*/ 	.word	0x00000001


	//----- nvinfo : EIATTR_CRS_STACK_SIZE
	.align		4
.L_34:
        /*8128*/ 	.byte	0x04, 0x1e
        /*812a*/ 	.short	(.L_36 - .L_35)
.L_35:
        /*812c*/ 	.word	0x00000000


	//----- nvinfo : EIATTR_CBANK_PARAM_SIZE
	.align		4
.L_36:
        /*8130*/ 	.byte	0x03, 0x19
        /*8132*/ 	.short	0x0470


	//----- nvinfo : EIATTR_PARAM_CBANK
	.align		4
        /*8134*/ 	.byte	0x04, 0x0a
        /*8136*/ 	.short	(.L_38 - .L_37)
	.align		4
.L_37:
        /*8138*/ 	.word	index@(.nv.constant0._ZN7cutlass13device_kernelINS_4gemm6kernel13GemmUniversalIN4cute5tupleIJiiiiEEENS1_10collective13CollectiveMmaINS1_37MainloopSm90TmaGmmaWarpSpecializedFP8ILi2ENS5_IJNS4_1CILi1EEESB_SB_EEENS1_35KernelTmaWarpSpecializedCooperativeEEENS5_IJNSA_ILi256EEESF_NSA_ILi128EEEEEENS_12float_e4m3_tENS5_IJlSB_lEEESI_SJ_NS4_8TiledMMAINS4_8MMA_AtomIJNS4_4SM904GMMA31MMA_64x256x32_F32E4M3E4M3_SS_TNILNSN_7ScaleInE1ELSP_1EEEEEENS4_6LayoutINS5_IJNSA_ILi2EEESB_SB_EEENS5_IJSB_NSA_ILi0EEESV_EEEEENS5_IJNS4_10UnderscoreESY_SY_EEEEENS4_13SM90_TMA_LOADENS4_14ComposedLayoutINS4_7SwizzleILi3ELi4ELi3EEENS4_18smem_ptr_flag_bitsILi8EEENSS_INS5_IJNSA_ILi8EEESG_EEENS5_IJSG_SB_EEEEEEEvNS4_8identityES11_S1B_vS1C_EENS_8epilogue10collective6detail29Sm90TmaWarpSpecializedAdapterINS1F_15DefaultEpilogueISI_SJ_SJ_NS1E_6thread17LinearCombinationISI_Li1EffLNS1J_9ScaleType4KindE0ELNS_15FloatRoundStyleE2ESI_EENS1_15EpilogueDefaultEEEEEvvEEEEvNT_6ParamsE)
        /*813c*/ 	.short	0x0210
        /*813e*/ 	.short	0x0470


	//----- nvinfo : EIATTR_SW_WAR
	.align		4
.L_38:
        /*8140*/ 	.byte	0x04, 0x36
        /*8142*/ 	.short	(.L_40 - .L_39)
.L_39:
        /*8144*/ 	.word	0x00000008
.L_40:


//--------------------- .nv.callgraph             --------------------------
	.section	.nv.callgraph,"",@"SHT_CUDA_CALLGRAPH"
	.align	4
	.sectionentsize	8
	.align		4
        /*0000*/ 	.word	0x00000000
	.align		4
        /*0004*/ 	.word	0xffffffff
	.align		4
        /*0008*/ 	.word	0x00000000
	.align		4
        /*000c*/ 	.word	0xfffffffe
	.align		4
        /*0010*/ 	.word	0x00000000
	.align		4
        /*0014*/ 	.word	0xfffffffd
	.align		4
        /*0018*/ 	.word	0x00000000
	.align		4
        /*001c*/ 	.word	0xfffffffc


//--------------------- .nv.constant4             --------------------------
	.section	.nv.constant4,"a",@progbits
	.align	8
	.align		8
.nv.constant4:
        /*0000*/ 	.dword	_ZN40_INTERNAL_2bc8fecf_4_k_cu_7b3f79a0_281974cuda3std3__45__cpo5beginE
	.align		8
        /*0008*/ 	.dword	_ZN40_INTERNAL_2bc8fecf_4_k_cu_7b3f79a0_281974cuda3std3__45__cpo3endE
	.align		8
        /*0010*/ 	.dword	_ZN40_INTERNAL_2bc8fecf_4_k_cu_7b3f79a0_281974cuda3std3__45__cpo6cbeginE
	.align		8
        /*0018*/ 	.dword	_ZN40_INTERNAL_2bc8fecf_4_k_cu_7b3f79a0_281974cuda3std3__45__cpo4cendE
	.align		8
        /*0020*/ 	.dword	_ZN40_INTERNAL_2bc8fecf_4_k_cu_7b3f79a0_281974cuda3std3__442_GLOBAL__N__2bc8fecf_4_k_cu_7b3f79a0_281976ignoreE
	.align		8
        /*0028*/ 	.dword	_ZN40_INTERNAL_2bc8fecf_4_k_cu_7b3f79a0_281974cuda3std3__419piecewise_constructE
	.align		8
        /*0030*/ 	.dword	_ZN40_INTERNAL_2bc8fecf_4_k_cu_7b3f79a0_281974cuda3std3__48in_placeE
	.align		8
        /*0038*/ 	.dword	_ZN40_INTERNAL_2bc8fecf_4_k_cu_7b3f79a0_281974cuda3std6ranges3__45__cpo4swapE
	.align		8
        /*0040*/ 	.dword	_ZN40_INTERNAL_2bc8fecf_4_k_cu_7b3f79a0_281974cuda3std6ranges3__45__cpo9iter_moveE
	.align		8
        /*0048*/ 	.dword	_ZN40_INTERNAL_2bc8fecf_4_k_cu_7b3f79a0_281974cute7productE
	.align		8
        /*0050*/ 	.dword	_ZN40_INTERNAL_2bc8fecf_4_k_cu_7b3f79a0_281974cute1_E


//--------------------- .text._ZN7cutlass13device_kernelINS_4gemm6kernel13GemmUniversalIN4cute5tupleIJiiiiEEENS1_10collective13CollectiveMmaINS1_37MainloopSm90TmaGmmaWarpSpecializedFP8ILi2ENS5_IJNS4_1CILi1EEESB_SB_EEENS1_35KernelTmaWarpSpecializedCooperativeEEENS5_IJNSA_ILi256EEESF_NSA_ILi128EEEEEENS_12float_e4m3_tENS5_IJlSB_lEEESI_SJ_NS4_8TiledMMAINS4_8MMA_AtomIJNS4_4SM904GMMA31MMA_64x256x32_F32E4M3E4M3_SS_TNILNSN_7ScaleInE1ELSP_1EEEEEENS4_6LayoutINS5_IJNSA_ILi2EEESB_SB_EEENS5_IJSB_NSA_ILi0EEESV_EEEEENS5_IJNS4_10UnderscoreESY_SY_EEEEENS4_13SM90_TMA_LOADENS4_14ComposedLayoutINS4_7SwizzleILi3ELi4ELi3EEENS4_18smem_ptr_flag_bitsILi8EEENSS_INS5_IJNSA_ILi8EEESG_EEENS5_IJSG_SB_EEEEEEEvNS4_8identityES11_S1B_vS1C_EENS_8epilogue10collective6detail29Sm90TmaWarpSpecializedAdapterINS1F_15DefaultEpilogueISI_SJ_SJ_NS1E_6thread17LinearCombinationISI_Li1EffLNS1J_9ScaleType4KindE0ELNS_15FloatRoundStyleE2ESI_EENS1_15EpilogueDefaultEEEEEvvEEEEvNT_6ParamsE --------------------------
	.section	.text._ZN7cutlass13device_kernelINS_4gemm6kernel13GemmUniversalIN4cute5tupleIJiiiiEEENS1_10collective13CollectiveMmaINS1_37MainloopSm90TmaGmmaWarpSpecializedFP8ILi2ENS5_IJNS4_1CILi1EEESB_SB_EEENS1_35KernelTmaWarpSpecializedCooperativeEEENS5_IJNSA_ILi256EEESF_NSA_ILi128EEEEEENS_12float_e4m3_tENS5_IJlSB_lEEESI_SJ_NS4_8TiledMMAINS4_8MMA_AtomIJNS4_4SM904GMMA31MMA_64x256x32_F32E4M3E4M3_SS_TNILNSN_7ScaleInE1ELSP_1EEEEEENS4_6LayoutINS5_IJNSA_ILi2EEESB_SB_EEENS5_IJSB_NSA_ILi0EEESV_EEEEENS5_IJNS4_10UnderscoreESY_SY_EEEEENS4_13SM90_TMA_LOADENS4_14ComposedLayoutINS4_7SwizzleILi3ELi4ELi3EEENS4_18smem_ptr_flag_bitsILi8EEENSS_INS5_IJNSA_ILi8EEESG_EEENS5_IJSG_SB_EEEEEEEvNS4_8identityES11_S1B_vS1C_EENS_8epilogue10collective6detail29Sm90TmaWarpSpecializedAdapterINS1F_15DefaultEpilogueISI_SJ_SJ_NS1E_6thread17LinearCombinationISI_Li1EffLNS1J_9ScaleType4KindE0ELNS_15FloatRoundStyleE2ESI_EENS1_15EpilogueDefaultEEEEEvvEEEEvNT_6ParamsE,"ax",@progbits
	.align	128
.text._ZN7cutlass13device_kernelINS_4gemm6kernel13GemmUniversalIN4cute5tupleIJiiiiEEENS1_10collective13CollectiveMmaINS1_37MainloopSm90TmaGmmaWarpSpecializedFP8ILi2ENS5_IJNS4_1CILi1EEESB_SB_EEENS1_35KernelTmaWarpSpecializedCooperativeEEENS5_IJNSA_ILi256EEESF_NSA_ILi128EEEEEENS_12float_e4m3_tENS5_IJlSB_lEEESI_SJ_NS4_8TiledMMAINS4_8MMA_AtomIJNS4_4SM904GMMA31MMA_64x256x32_F32E4M3E4M3_SS_TNILNSN_7ScaleInE1ELSP_1EEEEEENS4_6LayoutINS5_IJNSA_ILi2EEESB_SB_EEENS5_IJSB_NSA_ILi0EEESV_EEEEENS5_IJNS4_10UnderscoreESY_SY_EEEEENS4_13SM90_TMA_LOADENS4_14ComposedLayoutINS4_7SwizzleILi3ELi4ELi3EEENS4_18smem_ptr_flag_bitsILi8EEENSS_INS5_IJNSA_ILi8EEESG_EEENS5_IJSG_SB_EEEEEEEvNS4_8identityES11_S1B_vS1C_EENS_8epilogue10collective6detail29Sm90TmaWarpSpecializedAdapterINS1F_15DefaultEpilogueISI_SJ_SJ_NS1E_6thread17LinearCombinationISI_Li1EffLNS1J_9ScaleType4KindE0ELNS_15FloatRoundStyleE2ESI_EENS1_15EpilogueDefaultEEEEEvvEEEEvNT_6ParamsE:
        .type           _ZN7cutlass13device_kernelINS_4gemm6kernel13GemmUniversalIN4cute5tupleIJiiiiEEENS1_10collective13CollectiveMmaINS1_37MainloopSm90TmaGmmaWarpSpecializedFP8ILi2ENS5_IJNS4_1CILi1EEESB_SB_EEENS1_35KernelTmaWarpSpecializedCooperativeEEENS5_IJNSA_ILi256EEESF_NSA_ILi128EEEEEENS_12float_e4m3_tENS5_IJlSB_lEEESI_SJ_NS4_8TiledMMAINS4_8MMA_AtomIJNS4_4SM904GMMA31MMA_64x256x32_F32E4M3E4M3_SS_TNILNSN_7ScaleInE1ELSP_1EEEEEENS4_6LayoutINS5_IJNSA_ILi2EEESB_SB_EEENS5_IJSB_NSA_ILi0EEESV_EEEEENS5_IJNS4_10UnderscoreESY_SY_EEEEENS4_13SM90_TMA_LOADENS4_14ComposedLayoutINS4_7SwizzleILi3ELi4ELi3EEENS4_18smem_ptr_flag_bitsILi8EEENSS_INS5_IJNSA_ILi8EEESG_EEENS5_IJSG_SB_EEEEEEEvNS4_8identityES11_S1B_vS1C_EENS_8epilogue10collective6detail29Sm90TmaWarpSpecializedAdapterINS1F_15DefaultEpilogueISI_SJ_SJ_NS1E_6thread17LinearCombinationISI_Li1EffLNS1J_9ScaleType4KindE0ELNS_15FloatRoundStyleE2ESI_EENS1_15EpilogueDefaultEEEEEvvEEEEvNT_6ParamsE,@function
        .size           _ZN7cutlass13device_kernelINS_4gemm6kernel13GemmUniversalIN4cute5tupleIJiiiiEEENS1_10collective13CollectiveMmaINS1_37MainloopSm90TmaGmmaWarpSpecializedFP8ILi2ENS5_IJNS4_1CILi1EEESB_SB_EEENS1_35KernelTmaWarpSpecializedCooperativeEEENS5_IJNSA_ILi256EEESF_NSA_ILi128EEEEEENS_12float_e4m3_tENS5_IJlSB_lEEESI_SJ_NS4_8TiledMMAINS4_8MMA_AtomIJNS4_4SM904GMMA31MMA_64x256x32_F32E4M3E4M3_SS_TNILNSN_7ScaleInE1ELSP_1EEEEEENS4_6LayoutINS5_IJNSA_ILi2EEESB_SB_EEENS5_IJSB_NSA_ILi0EEESV_EEEEENS5_IJNS4_10UnderscoreESY_SY_EEEEENS4_13SM90_TMA_LOADENS4_14ComposedLayoutINS4_7SwizzleILi3ELi4ELi3EEENS4_18smem_ptr_flag_bitsILi8EEENSS_INS5_IJNSA_ILi8EEESG_EEENS5_IJSG_SB_EEEEEEEvNS4_8identityES11_S1B_vS1C_EENS_8epilogue10collective6detail29Sm90TmaWarpSpecializedAdapterINS1F_15DefaultEpilogueISI_SJ_SJ_NS1E_6thread17LinearCombinationISI_Li1EffLNS1J_9ScaleType4KindE0ELNS_15FloatRoundStyleE2ESI_EENS1_15EpilogueDefaultEEEEEvvEEEEvNT_6ParamsE,(.L_x_581 - _ZN7cutlass13device_kernelINS_4gemm6kernel13GemmUniversalIN4cute5tupleIJiiiiEEENS1_10collective13CollectiveMmaINS1_37MainloopSm90TmaGmmaWarpSpecializedFP8ILi2ENS5_IJNS4_1CILi1EEESB_SB_EEENS1_35KernelTmaWarpSpecializedCooperativeEEENS5_IJNSA_ILi256EEESF_NSA_ILi128EEEEEENS_12float_e4m3_tENS5_IJlSB_lEEESI_SJ_NS4_8TiledMMAINS4_8MMA_AtomIJNS4_4SM904GMMA31MMA_64x256x32_F32E4M3E4M3_SS_TNILNSN_7ScaleInE1ELSP_1EEEEEENS4_6LayoutINS5_IJNSA_ILi2EEESB_SB_EEENS5_IJSB_NSA_ILi0EEESV_EEEEENS5_IJNS4_10UnderscoreESY_SY_EEEEENS4_13SM90_TMA_LOADENS4_14ComposedLayoutINS4_7SwizzleILi3ELi4ELi3EEENS4_18smem_ptr_flag_bitsILi8EEENSS_INS5_IJNSA_ILi8EEESG_EEENS5_IJSG_SB_EEEEEEEvNS4_8identityES11_S1B_vS1C_EENS_8epilogue10collective6detail29Sm90TmaWarpSpecializedAdapterINS1F_15DefaultEpilogueISI_SJ_SJ_NS1E_6thread17LinearCombinationISI_Li1EffLNS1J_9ScaleType4KindE0ELNS_15FloatRoundStyleE2ESI_EENS1_15EpilogueDefaultEEEEEvvEEEEvNT_6ParamsE)
        .other          _ZN7cutlass13device_kernelINS_4gemm6kernel13GemmUniversalIN4cute5tupleIJiiiiEEENS1_10collective13CollectiveMmaINS1_37MainloopSm90TmaGmmaWarpSpecializedFP8ILi2ENS5_IJNS4_1CILi1EEESB_SB_EEENS1_35KernelTmaWarpSpecializedCooperativeEEENS5_IJNSA_ILi256EEESF_NSA_ILi128EEEEEENS_12float_e4m3_tENS5_IJlSB_lEEESI_SJ_NS4_8TiledMMAINS4_8MMA_AtomIJNS4_4SM904GMMA31MMA_64x256x32_F32E4M3E4M3_SS_TNILNSN_7ScaleInE1ELSP_1EEEEEENS4_6LayoutINS5_IJNSA_ILi2EEESB_SB_EEENS5_IJSB_NSA_ILi0EEESV_EEEEENS5_IJNS4_10UnderscoreESY_SY_EEEEENS4_13SM90_TMA_LOADENS4_14ComposedLayoutINS4_7SwizzleILi3ELi4ELi3EEENS4_18smem_ptr_flag_bitsILi8EEENSS_INS5_IJNSA_ILi8EEESG_EEENS5_IJSG_SB_EEEEEEEvNS4_8identityES11_S1B_vS1C_EENS_8epilogue10collective6detail29Sm90TmaWarpSpecializedAdapterINS1F_15DefaultEpilogueISI_SJ_SJ_NS1E_6thread17LinearCombinationISI_Li1EffLNS1J_9ScaleType4KindE0ELNS_15FloatRoundStyleE2ESI_EENS1_15EpilogueDefaultEEEEEvvEEEEvNT_6ParamsE,@"STO_CUDA_ENTRY STV_DEFAULT"
_ZN7cutlass13device_kernelINS_4gemm6kernel13GemmUniversalIN4cute5tupleIJiiiiEEENS1_10collective13CollectiveMmaINS1_37MainloopSm90TmaGmmaWarpSpecializedFP8ILi2ENS5_IJNS4_1CILi1EEESB_SB_EEENS1_35KernelTmaWarpSpecializedCooperativeEEENS5_IJNSA_ILi256EEESF_NSA_ILi128EEEEEENS_12float_e4m3_tENS5_IJlSB_lEEESI_SJ_NS4_8TiledMMAINS4_8MMA_AtomIJNS4_4SM904GMMA31MMA_64x256x32_F32E4M3E4M3_SS_TNILNSN_7ScaleInE1ELSP_1EEEEEENS4_6LayoutINS5_IJNSA_ILi2EEESB_SB_EEENS5_IJSB_NSA_ILi0EEESV_EEEEENS5_IJNS4_10UnderscoreESY_SY_EEEEENS4_13SM90_TMA_LOADENS4_14ComposedLayoutINS4_7SwizzleILi3ELi4ELi3EEENS4_18smem_ptr_flag_bitsILi8EEENSS_INS5_IJNSA_ILi8EEESG_EEENS5_IJSG_SB_EEEEEEEvNS4_8identityES11_S1B_vS1C_EENS_8epilogue10collective6detail29Sm90TmaWarpSpecializedAdapterINS1F_15DefaultEpilogueISI_SJ_SJ_NS1E_6thread17LinearCombinationISI_Li1EffLNS1J_9ScaleType4KindE0ELNS_15FloatRoundStyleE2ESI_EENS1_15EpilogueDefaultEEEEEvvEEEEvNT_6ParamsE:
[----:B------:R-:W0:Y:S02]  /*0000*/  LDC R1, c[0x0][0x28] ;  /* 0x00000a00ff017b82 */ /* 0x000e240000000800 */
[----:B0-----:R-:W-:Y:S01]  /*0010*/  VIADD R1, R1, 0xfffff340 ;  /* 0xfffff34001017836 */ /* 0x001fe20000000000 */
[----:B------:R-:W0:Y:S01]  /*0020*/  S2R R2, SR_TID.X ;  /* 0x0000000000027919 */ /* 0x000e220000002100 */
[----:B------:R-:W-:Y:S01]  /*0030*/  ELECT P0, URZ, PT ;  /* 0x00000000003f782f */ /* 0x000fe20003800000 */
[----:B------:R-:W-:Y:S01]  /*0040*/  BSSY B0, `(.L_x_0) ;  /* 0x0000015000007945 */ /* 0x000fe20003800000 */
[--C-:B0-----:R-:W-:Y:S02]  /*0050*/  SHF.R.U32.HI R0, RZ, 0x5, R2.reuse ;  /* 0x00000005ff007819 */ /* 0x101fe40000011602 */
[----:B------:R-:W-:-:S03]  /*0060*/  SHF.R.U32.HI R2, RZ, 0x7, R2 ;  /* 0x00000007ff027819 */ /* 0x000fc60000011602 */
[----:B------:R-:W0:Y:S04]  /*0070*/  SHFL.IDX PT, R3, R0, RZ, 0x1f ;  /* 0x00001fff00037589 */ /* 0x000e2800000e0000 */
[----:B------:R-:W1:Y:S01]  /*0080*/  SHFL.IDX PT, R2, R2, RZ, 0x1f ;  /* 0x00001fff02027589 */ /* 0x000e6200000e0000 */
[----:B0-----:R-:W-:Y:S02]  /*0090*/  R2UR UR4, R3 ;  /* 0x00000000030472ca */ /* 0x001fe400000e0000 */
[----:B-1----:R-:W-:-:S11]  /*00a0*/  R2UR UR6, R2 ;  /* 0x00000000020672ca */ /* 0x002fd600000e0000 */
[----:B------:R-:W-:Y:S02]  /*00b0*/  USHF.R.S32.HI UR5, URZ, 0x1f, UR4 ;  /* 0x0000001f3f057899 */ /* 0x000fe40008011404 */
[----:B------:R-:W-:Y:S02]  /*00c0*/  ISETP.NE.OR P0, PT, RZ, UR4, !P0 ;  /* 0x00000004ff007c0c */ /* 0x000fe4000c705670 */
[----:B------:R-:W-:-:S04]  /*00d0*/  ULEA.HI UR5, UR5, UR4, URZ, 0x2 ;  /* 0x0000000405057291 */ /* 0x000fc8000f8f103f */
[----:B------:R-:W-:-:S04]  /*00e0*/  ULOP3.LUT UR5, UR5, 0xfffffffc, URZ, 0xc0, !UPT ;  /* 0xfffffffc05057892 */ /* 0x000fc8000f8ec03f */
[----:B------:R-:W-:-:S03]  /*00f0*/  UIADD3 UR8, UR4, -UR5, URZ ;  /* 0x8000000504087290 */ /* 0x000fc6000fffe03f */
[----:B------:R-:W-:Y:S09]  /*0100*/  @P0 BRA `(.L_x_1) ;  /* 0x0000000000200947 */ /* 0x000ff20003800000 */
[----:B------:R-:W-:Y:S02]  /*0110*/  ULDC.64 UR4, c[0x0][0x198] ;  /* 0x0000660000047ab9 */ /* 0x000fe40000000a00 */
[----:B------:R-:W-:Y:S02]  /*0120*/  UIADD3 UR10, UP0, UR4, 0xf0, URZ ;  /* 0x000000f0040a7890 */ /* 0x000fe4000ff1e03f */
[----:B------:R-:W-:Y:S02]  /*0130*/  UIADD3 UR4, UP1, UR4, 0x1f0, URZ ;  /* 0x000001f004047890 */ /* 0x000fe4000ff3e03f */
[----:B------:R-:W-:Y:S02]  /*0140*/  UIADD3.X UR11, URZ, UR5, URZ, UP0, !UPT ;  /* 0x000000053f0b7290 */ /* 0x000fe400087fe43f */
[----:B------:R-:W-:-:S07]  /*0150*/  UIADD3.X UR5, URZ, UR5, URZ, UP1, !UPT ;  /* 0x000000053f057290 */ /* 0x000fce0008ffe43f */
[----:B------:R0:W-:Y:S02]  /*0160*/  UTMACCTL.PF [UR10] ;  /* 0x000000000a0079b9 */ /* 0x0001e40008040000 */
[----:B------:R0:W-:Y:S02]  /*0170*/  UTMACCTL.PF [UR4] ;  /* 0x00000000040079b9 */ /* 0x0001e40008040000 */
[----:B0-----:R-:W-:Y:S01]  /*0180*/  NOP ;  /* 0x0000000000007918 */ /* 0x001fe20000000000 */
.L_x_1:
[----:B------:R-:W-:Y:S05]  /*0190*/  BSYNC B0 ;  /* 0x0000000000007941 */ /* 0x000fea0003800000 */
.L_x_0:
[----:B------:R-:W0:Y:S01]  /*01a0*/  SHFL.IDX PT, R2, R0, RZ, 0x1f ;  /* 0x00001fff00027589 */ /* 0x000e2200000e0000 */
[----:B------:R-:W-:Y:S01]  /*01b0*/  UISETP.NE.AND UP0, UPT, UR8, 0x3, UPT ;  /* 0x000000030800788c */ /* 0x000fe2000bf05270 */
[----:B------:R-:W-:Y:S01]  /*01c0*/  ISETP.NE.AND P1, PT, RZ, UR6, PT ;  /* 0x00000006ff007c0c */ /* 0x000fe2000bf25270 */
[----:B------:R-:W-:Y:S02]  /*01d0*/  UIADD3 UR10, UR6, -0x1, URZ ;  /* 0xffffffff060a7890 */ /* 0x000fe4000fffe03f */
[----:B------:R-:W-:Y:S02]  /*01e0*/  UISETP.EQ.OR UP0, UPT, UR8, URZ, !UP0 ;  /* 0x0000003f0800728c */ /* 0x000fe4000c702670 */
[----:B------:R-:W-:Y:S02]  /*01f0*/  UISETP.GE.U32.AND UP1, UPT, UR10, 0x2, UPT ;  /* 0x000000020a00788c */ /* 0x000fe4000bf26070 */
[----:B------:R-:W-:-:S04]  /*0200*/  UISETP.EQ.AND UP0, UPT, UR6, URZ, UP0 ;  /* 0x0000003f0600728c */ /* 0x000fc80008702270 */
[----:B------:R-:W-:-:S04]  /*0210*/  USEL UR13, URZ, 0x1, !UP0 ;  /* 0x000000013f0d7887 */ /* 0x000fc8000c000000 */
[----:B------:R-:W-:Y:S01]  /*0220*/  USEL UR13, UR13, 0x2, UP1 ;  /* 0x000000020d0d7887 */ /* 0x000fe20008800000 */
[----:B0-----:R-:W-:-:S13]  /*0230*/  ISETP.NE.AND P0, PT, R2, RZ, PT ;  /* 0x000000ff0200720c */ /* 0x001fda0003f05270 */
[----:B------:R-:W-:Y:S05]  /*0240*/  @P0 BRA `(.L_x_2) ;  /* 0x0000000000480947 */ /* 0x000fea0003800000 */
[----:B------:R-:W0:Y:S01]  /*0250*/  S2UR UR9, SR_CgaCtaId ;  /* 0x00000000000979c3 */ /* 0x000e220000008800 */
[----:B------:R-:W-:Y:S01]  /*0260*/  UMOV UR4, 0x400 ;  /* 0x0000040000047882 */ /* 0x000fe20000000000 */
[----:B------:R-:W-:Y:S01]  /*0270*/  UMOV UR5, 0x1 ;  /* 0x0000000100057882 */ /* 0x000fe20000000000 */
[----:B------:R-:W-:Y:S01]  /*0280*/  UMOV UR6, 0x100 ;  /* 0x0000010000067882 */ /* 0x000fe20000000000 */
[----:B------:R-:W-:Y:S01]  /*0290*/  ELECT P0, URZ, PT ;  /* 0x00000000003f782f */ /* 0x000fe20003800000 */
[----:B------:R-:W-:-:S04]  /*02a0*/  UIADD3 UR6, -UR6, 0x100000, URZ ;  /* 0x0010000006067890 */ /* 0x000fc8000fffe13f */
[----:B------:R-:W-:Y:S02]  /*02b0*/  USHF.L.U32 UR7, UR6, 0xb, URZ ;  /* 0x0000000b06077899 */ /* 0x000fe4000800063f */
[----:B------:R-:W-:Y:S02]  /*02c0*/  USHF.L.U32 UR6, UR6, 0x1, URZ ;  /* 0x0000000106067899 */ /* 0x000fe4000800063f */
[----:B0-----:R-:W-:Y:S02]  /*02d0*/  ULEA UR9, UR9, UR4, 0x18 ;  /* 0x0000000409097291 */ /* 0x001fe4000f8ec03f */
[----:B------:R-:W-:-:S04]  /*02e0*/  UIADD3 UR4, -UR5, 0x100000, URZ ;  /* 0x0010000005047890 */ /* 0x000fc8000fffe13f */
[----:B------:R-:W-:Y:S02]  /*02f0*/  USHF.L.U32 UR5, UR4, 0xb, URZ ;  /* 0x0000000b04057899 */ /* 0x000fe4000800063f */
[----:B------:R-:W-:Y:S01]  /*0300*/  USHF.L.U32 UR4, UR4, 0x1, URZ ;  /* 0x0000000104047899 */ /* 0x000fe2000800063f */
[----:B------:R-:W0:Y:S11]  /*0310*/  FENCE.VIEW.ASYNC.S ;  /* 0x00000000000073c6 */ /* 0x000e360000000000 */
[----:B0-----:R0:W1:Y:S01]  /*0320*/  SYNCS.EXCH.64 URZ, [UR9], UR4 ;  /* 0x00000004093f75b2 */ /* 0x0010620008000100 */
[----:B------:R0:W2:Y:S01]  /*0330*/  SYNCS.EXCH.64 URZ, [UR9+0x10], UR6 ;  /* 0x00001006093f75b2 */ /* 0x0000a20008000100 */
[----:B------:R0:W3:Y:S01]  /*0340*/  SYNCS.EXCH.64 URZ, [UR9+0x8], UR4 ;  /* 0x00000804093f75b2 */ /* 0x0000e20008000100 */
[----:B------:R0:W4:Y:S01]  /*0350*/  SYNCS.EXCH.64 URZ, [UR9+0x18], UR6 ;  /* 0x00001806093f75b2 */ /* 0x0001220008000100 */
[----:B------:R-:W-:Y:S01]  /*0360*/  NOP ;  /* 0x0000000000007918 */ /* 0x000fe20000000000 */
.L_x_2:
[----:B------:R-:W5:Y:S01]  /*0370*/  LDC R2, c[0x0][0x65c] ;  /* 0x00019700ff027b82 */ /* 0x000f620000000800 */
[----:B------:R-:W1:Y:S01]  /*0380*/  SHFL.IDX PT, R0, R0, RZ, 0x1f ;  /* 0x00001fff00007589 */ /* 0x000e6200000e0000 */
[----:B------:R-:W-:Y:S01]  /*0390*/  ELECT P0, URZ, PT ;  /* 0x00000000003f782f */ /* 0x000fe20003800000 */
[----:B------:R-:W-:Y:S01]  /*03a0*/  IMAD.MOV.U32 R3, RZ, RZ, RZ ;  /* 0x000000ffff037224 */ /* 0x000fe200078e00ff */
[----:B0-----:R-:W-:Y:S01]  /*03b0*/  UMOV UR4, 0x20 ;  /* 0x0000002000047882 */ /* 0x001fe20000000000 */
[----:B------:R-:W0:Y:S01]  /*03c0*/  S2R R11, SR_CTAID.Y ;  /* 0x00000000000b7919 */ /* 0x000e220000002600 */
[----:B------:R-:W-:Y:S01]  /*03d0*/  NOP ;  /* 0x0000000000007918 */ /* 0x000fe20000000000 */
[----:B------:R-:W-:Y:S01]  /*03e0*/  NOP ;  /* 0x0000000000007918 */ /* 0x000fe20000000000 */
[----:B-----5:R-:W-:Y:S02]  /*03f0*/  ISETP.NE.AND P4, PT, R2, 0x1, PT ;  /* 0x000000010200780c */ /* 0x020fe40003f85270 */
[----:B------:R-:W5:Y:S01]  /*0400*/  S2R R2, SR_CTAID.X ;  /* 0x0000000000027919 */ /* 0x000f620000002500 */
[----:B-1----:R-:W-:-:S10]  /*0410*/  ISETP.NE.OR P0, PT, R0, RZ, !P0 ;  /* 0x000000ff0000720c */ /* 0x002fd40004705670 */
[----:B------:R-:W5:Y:S01]  /*0420*/  @P4 LDC R7, c[0x0][0x10] ;  /* 0x00000400ff074b82 */ /* 0x000f620000000800 */
[----:B0-----:R-:W-:Y:S02]  /*0430*/  @P4 IMAD.MOV.U32 R4, RZ, RZ, R11 ;  /* 0x000000ffff044224 */ /* 0x001fe400078e000b */
[----:B------:R-:W-:Y:S01]  /*0440*/  VOTEU.ALL UP0, P0 ;  /* 0x00000000003f7886 */ /* 0x000fe20000000000 */
[----:B------:R-:W-:Y:S01]  /*0450*/  @P4 IMAD.MOV.U32 R5, RZ, RZ, RZ ;  /* 0x000000ffff054224 */ /* 0x000fe200078e00ff */
[----:B------:R-:W-:Y:S01]  /*0460*/  VOTEU.ALL UP1, P0 ;  /* 0x00000000003f7886 */ /* 0x000fe20000020000 */
[----:B------:R-:W-:Y:S02]  /*0470*/  @P4 IMAD.MOV.U32 R13, RZ, RZ, RZ ;  /* 0x000000ffff0d4224 */ /* 0x000fe400078e00ff */
[----:B------:R-:W0:Y:S01]  /*0480*/  @!P4 LDC R9, c[0x0][0xc] ;  /* 0x00000300ff09cb82 */ /* 0x000e220000000800 */
[----:B------:R-:W-:Y:S01]  /*0490*/  @!UP0 UMOV UR6, 0x400 ;  /* 0x0000040000068882 */ /* 0x000fe20000000000 */
[----:B------:R-:W-:-:S04]  /*04a0*/  @!UP0 UIADD3 UR4, -UR4, 0x100000, URZ ;  /* 0x0010000004048890 */ /* 0x000fc8000fffe13f */
[----:B------:R-:W-:Y:S02]  /*04b0*/  @!UP0 USHF.L.U32 UR5, UR4, 0xb, URZ ;  /* 0x0000000b04058899 */ /* 0x000fe4000800063f */
[----:B------:R-:W-:Y:S01]  /*04c0*/  @!UP0 USHF.L.U32 UR4, UR4, 0x1, URZ ;  /* 0x0000000104048899 */ /* 0x000fe2000800063f */
[----:B------:R-:W1:Y:S01]  /*04d0*/  @!UP0 S2UR UR7, SR_CgaCtaId ;  /* 0x00000000000789c3 */ /* 0x000e620000008800 */
[----:B-----5:R-:W-:-:S04]  /*04e0*/  @P4 IMAD.WIDE.U32 R6, R2, R7, R4 ;  /* 0x0000000702064225 */ /* 0x020fc800078e0004 */
[----:B------:R-:W-:Y:S02]  /*04f0*/  @P4 IMAD.MOV.U32 R10, RZ, RZ, R6 ;  /* 0x000000ffff0a4224 */ /* 0x000fe400078e0006 */
[----:B------:R-:W-:Y:S02]  /*0500*/  @P4 IMAD.IADD R14, R7, 0x1, R13 ;  /* 0x00000001070e4824 */ /* 0x000fe400078e020d */
[----:B0-----:R-:W-:-:S04]  /*0510*/  @!P4 IMAD.WIDE.U32 R4, R9, R11, R2 ;  /* 0x0000000b0904c225 */ /* 0x001fc800078e0002 */
[----:B------:R-:W-:Y:S02]  /*0520*/  @!P4 IMAD.MOV.U32 R10, RZ, RZ, R4 ;  /* 0x000000ffff0ac224 */ /* 0x000fe400078e0004 */
[----:B------:R-:W-:Y:S01]  /*0530*/  @!P4 IMAD.MOV.U32 R14, RZ, RZ, R5 ;  /* 0x000000ffff0ec224 */ /* 0x000fe200078e0005 */
[----:B-1----:R-:W-:Y:S02]  /*0540*/  @!UP0 ULEA UR6, UR7, UR6, 0x18 ;  /* 0x0000000607068291 */ /* 0x002fe4000f8ec03f */
[----:B------:R0:W-:Y:S01]  /*0550*/  STL [R1+0x454], R10 ;  /* 0x0004540a01007387 */ /* 0x0001e20000100800 */
[----:B------:R-:W-:-:S03]  /*0560*/  VOTEU.ALL UP0, P0 ;  /* 0x00000000003f7886 */ /* 0x000fc60000000000 */
[----:B------:R0:W-:Y:S04]  /*0570*/  STL [R1+0x450], R14 ;  /* 0x0004500e01007387 */ /* 0x0001e80000100800 */
[----:B------:R-:W1:Y:S02]  /*0580*/  FENCE.VIEW.ASYNC.S ;  /* 0x00000000000073c6 */ /* 0x000e640000000000 */
[----:B-1----:R0:W2:Y:S01]  /*0590*/  @!UP0 SYNCS.EXCH.64 URZ, [UR6+0x30], UR4 ;  /* 0x00003004063f85b2 */ /* 0x0020a20008000100 */
[----:B------:R0:W2:Y:S01]  /*05a0*/  @!UP1 SYNCS.EXCH.64 URZ, [UR6+0x38], UR4 ;  /* 0x00003804063f95b2 */ /* 0x0000a20008000100 */
[----:B------:R-:W-:Y:S01]  /*05b0*/  NOP ;  /* 0x0000000000007918 */ /* 0x000fe20000000000 */
[----:B--234-:R-:W-:Y:S06]  /*05c0*/  BAR.SYNC.DEFER_BLOCKING 0x0 ;  /* 0x0000000000007b1d */ /* 0x01cfec0000010000 */
[----:B0-----:R-:W-:Y:S05]  /*05d0*/  @!P1 BRA `(.L_x_3) ;  /* 0x0000027c00049947 */ /* 0x001fea0003800000 */
[----:B------:R-:W-:-:S06]  /*05e0*/  UISETP.GT.U32.AND UP0, UPT, UR10, 0x1, UPT ;  /* 0x000000010a00788c */ /* 0x000fcc000bf04070 */
[----:B------:R-:W-:-:S13]  /*05f0*/  PLOP3.LUT P0, PT, PT, PT, UP0, 0x80, 0x0 ;  /* 0x000000000000781c */ /* 0x000fda0003f0f008 */
[----:B------:R-:W-:Y:S05]  /*0600*/  @P0 EXIT ;  /* 0x000000000000094d */ /* 0x000fea0003800000 */
[----:B------:R-:W-:Y:S01]  /*0610*/  IMAD.MOV.U32 R5, RZ, RZ, -0x1 ;  /* 0xffffffffff057424 */ /* 0x000fe200078e00ff */
[----:B------:R-:W-:Y:S01]  /*0620*/  ULDC.64 UR4, c[0x0][0x650] ;  /* 0x0001940000047ab9 */ /* 0x000fe20000000a00 */
[----:B------:R-:W-:Y:S01]  /*0630*/  IMAD.MOV.U32 R4, RZ, RZ, -0x1 ;  /* 0xffffffffff047424 */ /* 0x000fe200078e00ff */
[----:B------:R-:W-:Y:S01]  /*0640*/  ISETP.GE.U32.AND P0, PT, R10, UR4, PT ;  /* 0x000000040a007c0c */ /* 0x000fe2000bf06070 */
[----:B------:R-:W-:Y:S01]  /*0650*/  UMOV UR9, 0xffffffff ;  /* 0xffffffff00097882 */ /* 0x000fe20000000000 */
[----:B------:R0:W-:Y:S01]  /*0660*/  STL [R1+0x45c], R5 ;  /* 0x00045c0501007387 */ /* 0x0001e20000100800 */
[----:B------:R-:W-:Y:S02]  /*0670*/  PRMT R0, RZ, 0x7610, R0 ;  /* 0x00007610ff007816 */ /* 0x000fe40000000000 */
[----:B------:R-:W-:Y:S01]  /*0680*/  ISETP.GE.U32.AND.EX P0, PT, R14, UR5, PT, P0 ;  /* 0x000000050e007c0c */ /* 0x000fe2000bf06100 */
[----:B------:R0:W-:-:S12]  /*0690*/  STL [R1+0x458], R4 ;  /* 0x0004580401007387 */ /* 0x0001d80000100800 */
[----:B0-----:R-:W-:Y:S05]  /*06a0*/  @P0 BRA `(.L_x_4) ;  /* 0x00000004006c0947 */ /* 0x001fea0003800000 */
[----:B------:R-:W-:Y:S01]  /*06b0*/  ULDC.64 UR14, c[0x0][0x628] ;  /* 0x00018a00000e7ab9 */ /* 0x000fe20000000a00 */
[----:B------:R-:W0:Y:S01]  /*06c0*/  LDC.64 R12, c[0x0][0x620] ;  /* 0x00018800ff0c7b82 */ /* 0x000e220000000a00 */
[----:B------:R-:W-:Y:S01]  /*06d0*/  ISETP.NE.U32.AND P0, PT, RZ, UR14, PT ;  /* 0x0000000eff007c0c */ /* 0x000fe2000bf05070 */
[----:B------:R-:W-:Y:S01]  /*06e0*/  ULDC UR11, c[0x0][0x630] ;  /* 0x00018c00000b7ab9 */ /* 0x000fe20000000800 */
[----:B------:R-:W-:Y:S02]  /*06f0*/  R2UR UR4, R10 ;  /* 0x000000000a0472ca */ /* 0x000fe400000e0000 */
[----:B------:R-:W-:Y:S02]  /*0700*/  ISETP.NE.AND.EX P0, PT, RZ, UR15, PT, P0 ;  /* 0x0000000fff007c0c */ /* 0x000fe4000bf05300 */
[----:B------:R-:W-:-:S11]  /*0710*/  R2UR UR5, R14 ;  /* 0x000000000e0572ca */ /* 0x000fd600000e0000 */
[----:B------:R-:W-:Y:S05]  /*0720*/  @!P0 BRA `(.L_x_5) ;  /* 0x0000000000308947 */ /* 0x000fea0003800000 */
[----:B------:R-:W-:Y:S01]  /*0730*/  R2UR UR4, R10 ;  /* 0x000000000a0472ca */ /* 0x000fe200000e0000 */
[----:B------:R-:W-:Y:S01]  /*0740*/  ULDC UR8, c[0x0][0x634] ;  /* 0x00018d0000087ab9 */ /* 0x000fe20000000800 */
[----:B------:R-:W-:-:S11]  /*0750*/  R2UR UR10, R14 ;  /* 0x000000000e0a72ca */ /* 0x000fd600000e0000 */
[----:B------:R-:W-:-:S04]  /*0760*/  UIADD3 UR8, UP0, UR4, UR8, URZ ;  /* 0x0000000804087290 */ /* 0x000fc8000ff1e03f */
[----:B------:R-:W-:-:S04]  /*0770*/  UIADD3.X UR10, URZ, UR10, URZ, UP0, !UPT ;  /* 0x0000000a3f0a7290 */ /* 0x000fc800087fe43f */
[----:B------:R-:W-:-:S04]  /*0780*/  UIMAD.WIDE.U32 UR4, UR10, UR14, URZ ;  /* 0x0000000e0a0472a5 */ /* 0x000fc8000f8e003f */
[----:B------:R-:W-:Y:S02]  /*0790*/  UIMAD.WIDE.U32 UR6, UP0, UR8, UR15, UR4 ;  /* 0x0000000f080672a5 */ /* 0x000fe4000f800004 */
[----:B------:R-:W-:Y:S02]  /*07a0*/  UIMAD.WIDE.U32 UR4, UR8, UR14, URZ ;  /* 0x0000000e080472a5 */ /* 0x000fe4000f8e003f */
[----:B------:R-:W-:Y:S02]  /*07b0*/  UIADD3.X UR9, URZ, URZ, URZ, UP0, !UPT ;  /* 0x0000003f3f097290 */ /* 0x000fe400087fe43f */
[----:B------:R-:W-:Y:S01]  /*07c0*/  UIADD3 URZ, UP0, UR5, UR6, URZ ;  /* 0x00000006053f7290 */ /* 0x000fe2000ff1e03f */
[----:B------:R-:W-:-:S03]  /*07d0*/  UMOV UR8, UR7 ;  /* 0x0000000700087c82 */ /* 0x000fc60008000000 */
[----:B------:R-:W-:-:S12]  /*07e0*/  UIMAD.WIDE.U32.X UR4, UR10, UR15, UR8, UP0 ;  /* 0x0000000f0a0472a5 */ /* 0x000fd800080e0408 */
.L_x_5:
[----:B------:R-:W-:Y:S01]  /*07f0*/  USHF.R.U64 UR9, UR4, UR11, UR5 ;  /* 0x0000000b04097299 */ /* 0x000fe20008001205 */
[----:B------:R-:W1:Y:S01]  /*0800*/  LDC R8, c[0x0][0x618] ;  /* 0x00018600ff087b82 */ /* 0x000e620000000800 */
[----:B------:R-:W-:Y:S01]  /*0810*/  USHF.R.U32.HI UR4, URZ, UR11, UR5 ;  /* 0x0000000b3f047299 */ /* 0x000fe20008011605 */
[----:B------:R-:W-:Y:S01]  /*0820*/  I2FP.F32.U32 R0, R2 ;  /* 0x0000000200007245 */ /* 0x000fe20000201000 */
[----:B------:R-:W-:Y:S01]  /*0830*/  IMAD.MOV.U32 R4, RZ, RZ, R10 ;  /* 0x000000ffff047224 */ /* 0x000fe200078e000a */
[----:B------:R-:W-:Y:S01]  /*0840*/  ULDC UR5, c[0x0][0x150] ;  /* 0x0000540000057ab9 */ /* 0x000fe20000000800 */
[----:B------:R-:W-:Y:S01]  /*0850*/  IADD3 R7, P0, RZ, -UR9, RZ ;  /* 0x80000009ff077c10 */ /* 0x000fe2000ff1e0ff */
[----:B------:R-:W-:Y:S02]  /*0860*/  IMAD.MOV.U32 R5, RZ, RZ, R14 ;  /* 0x000000ffff057224 */ /* 0x000fe400078e000e */
[----:B------:R-:W-:Y:S01]  /*0870*/  FMUL R0, R0, UR5 ;  /* 0x0000000500007c20 */ /* 0x000fe20008400000 */
[----:B------:R-:W2:Y:S01]  /*0880*/  LDC.64 R20, c[0x0][0x640] ;  /* 0x00019000ff147b82 */ /* 0x000ea20000000a00 */
[----:B------:R-:W-:Y:S01]  /*0890*/  IMAD.X R9, RZ, RZ, ~UR4, P0 ;  /* 0x80000004ff097e24 */ /* 0x000fe200080e06ff */
[----:B------:R-:W-:Y:S01]  /*08a0*/  ULDC UR4, c[0x0][0x154] ;  /* 0x0000550000047ab9 */ /* 0x000fe20000000800 */
[----:B0-----:R-:W-:-:S02]  /*08b0*/  IMAD.WIDE.U32 R4, R7, R12, R4 ;  /* 0x0000000c07047225 */ /* 0x001fc400078e0004 */
[----:B------:R-:W0:Y:S03]  /*08c0*/  F2I.U32.TRUNC.NTZ R0, R0 ;  /* 0x0000000000007305 */ /* 0x000e26000020f000 */
[----:B------:R-:W3:Y:S01]  /*08d0*/  LDC R3, c[0x0][0x144] ;  /* 0x00005100ff037b82 */ /* 0x000ee20000000800 */
[----:B------:R-:W-:-:S04]  /*08e0*/  IMAD R6, R9, R12, RZ ;  /* 0x0000000c09067224 */ /* 0x000fc800078e02ff */
[----:B------:R-:W-:-:S03]  /*08f0*/  IMAD R7, R7, R13, R6 ;  /* 0x0000000d07077224 */ /* 0x000fc600078e0206 */
[----:B------:R-:W4:Y:S01]  /*0900*/  LDC R10, c[0x0][0x608] ;  /* 0x00018200ff0a7b82 */ /* 0x000f220000000800 */
[----:B------:R-:W-:Y:S02]  /*0910*/  IMAD.IADD R5, R5, 0x1, R7 ;  /* 0x0000000105057824 */ /* 0x000fe400078e0207 */
[----:B------:R-:W-:Y:S02]  /*0920*/  IMAD.MOV.U32 R7, RZ, RZ, -0x1 ;  /* 0xffffffffff077424 */ /* 0x000fe400078e00ff */
[----:B0-----:R-:W-:Y:S01]  /*0930*/  IMAD.MOV R6, RZ, RZ, -R0 ;  /* 0x000000ffff067224 */ /* 0x001fe200078e0a00 */
[----:B-1----:R-:W-:Y:S02]  /*0940*/  SHF.R.U64 R14, R4, R8, R5 ;  /* 0x00000008040e7219 */ /* 0x002fe40000001205 */
[----:B------:R-:W0:Y:S01]  /*0950*/  LDC R18, c[0x0][0x658] ;  /* 0x00019600ff127b82 */ /* 0x000e220000000800 */
[----:B------:R-:W-:Y:S02]  /*0960*/  I2FP.F32.U32 R4, R11 ;  /* 0x0000000b00047245 */ /* 0x000fe40000201000 */
[----:B--2---:R-:W-:-:S02]  /*0970*/  ISETP.NE.U32.AND P0, PT, R20, RZ, PT ;  /* 0x000000ff1400720c */ /* 0x004fc40003f05070 */
[----:B------:R-:W-:Y:S01]  /*0980*/  SHF.R.U32.HI R5, RZ, R8, R5 ;  /* 0x00000008ff057219 */ /* 0x000fe20000011605 */
[----:B------:R-:W-:Y:S01]  /*0990*/  FMUL R4, R4, UR4 ;  /* 0x0000000404047c20 */ /* 0x000fe20008400000 */
[----:B------:R-:W-:Y:S01]  /*09a0*/  ISETP.NE.AND.EX P0, PT, R21, RZ, PT, P0 ;  /* 0x000000ff1500720c */ /* 0x000fe20003f05300 */
[----:B------:R-:W1:Y:S01]  /*09b0*/  LDC R12, c[0x0][0x148] ;  /* 0x00005200ff0c7b82 */ /* 0x000e620000000800 */
[----:B---3--:R-:W-:-:S07]  /*09c0*/  IMAD R0, R3, R6, R2 ;  /* 0x0000000603007224 */ /* 0x008fce00078e0202 */
[----:B------:R-:W2:Y:S01]  /*09d0*/  LDC R16, c[0x0][0x600] ;  /* 0x00018000ff107b82 */ /* 0x000ea20000000800 */
[-CC-:B----4-:R-:W-:Y:S02]  /*09e0*/  SHF.R.U64 R22, R14, R10.reuse, R5.reuse ;  /* 0x0000000a0e167219 */ /* 0x190fe40000001205 */
[----:B------:R-:W-:Y:S01]  /*09f0*/  SHF.R.U32.HI R3, RZ, R10, R5 ;  /* 0x0000000aff037219 */ /* 0x000fe20000011605 */
[----:B------:R-:W-:Y:S01]  /*0a00*/  IMAD.MOV.U32 R5, RZ, RZ, 0x1 ;  /* 0x00000001ff057424 */ /* 0x000fe200078e00ff */
[----:B------:R3:W4:Y:S03]  /*0a10*/  F2I.U32.TRUNC.NTZ R10, R4 ;  /* 0x00000004000a7305 */ /* 0x000726000020f000 */
[----:B------:R-:W1:Y:S01]  /*0a20*/  LDC R15, c[0x0][0x648] ;  /* 0x00019200ff0f7b82 */ /* 0x000e620000000800 */
[-C--:B0-----:R-:W-:Y:S02]  /*0a30*/  SHF.L.U32 R2, R7, R18.reuse, RZ ;  /* 0x0000001207027219 */ /* 0x081fe400000006ff */
[----:B------:R-:W-:-:S02]  /*0a40*/  SHF.R.U64 R24, R22, R18, R3 ;  /* 0x0000001216187219 */ /* 0x000fc40000001203 */
[----:B------:R-:W-:Y:S02]  /*0a50*/  LOP3.LUT R9, RZ, R2, RZ, 0x33, !PT ;  /* 0x00000002ff097212 */ /* 0x000fe400078e33ff */
[-C--:B------:R-:W-:Y:S01]  /*0a60*/  SHF.R.U32.HI R3, RZ, R18.reuse, R3 ;  /* 0x00000012ff037219 */ /* 0x080fe20000011603 */
[----:B------:R-:W0:Y:S01]  /*0a70*/  LDC R17, c[0x0][0x638] ;  /* 0x00018e00ff117b82 */ /* 0x000e220000000800 */
[----:B------:R-:W-:Y:S01]  /*0a80*/  SHF.L.U32 R8, R5, R18, RZ ;  /* 0x0000001205087219 */ /* 0x000fe200000006ff */
[----:B------:R-:W-:-:S06]  /*0a90*/  IMAD.MOV.U32 R2, RZ, RZ, R24 ;  /* 0x000000ffff027224 */ /* 0x000fcc00078e0018 */
[----:B------:R-:W0:Y:S01]  /*0aa0*/  LDC R19, c[0x0][0x610] ;  /* 0x00018400ff137b82 */ /* 0x000e220000000800 */
[----:B---34-:R-:W-:Y:S05]  /*0ab0*/  @!P0 BRA `(.L_x_6) ;  /* 0x0000000000288947 */ /* 0x018fea0003800000 */
[----:B------:R-:W3:Y:S02]  /*0ac0*/  LDC R7, c[0x0][0x64c] ;  /* 0x00019300ff077b82 */ /* 0x000ee40000000800 */
[----:B---3--:R-:W-:-:S05]  /*0ad0*/  IADD3 R7, P0, R24, R7, RZ ;  /* 0x0000000718077210 */ /* 0x008fca0007f1e0ff */
[----:B------:R-:W-:-:S04]  /*0ae0*/  IMAD.X R13, RZ, RZ, R3, P0 ;  /* 0x000000ffff0d7224 */ /* 0x000fc800000e0603 */
[----:B------:R-:W-:-:S04]  /*0af0*/  IMAD.WIDE.U32 R2, R13, R20, RZ ;  /* 0x000000140d027225 */ /* 0x000fc800078e00ff */
[----:B------:R-:W-:-:S04]  /*0b00*/  IMAD.WIDE.U32 R4, P0, R7, R21, R2 ;  /* 0x0000001507047225 */ /* 0x000fc80007800002 */
[----:B------:R-:W-:-:S04]  /*0b10*/  IMAD.WIDE.U32 R2, R7, R20, RZ ;  /* 0x0000001407027225 */ /* 0x000fc800078e00ff */
[----:B------:R-:W-:Y:S01]  /*0b20*/  IMAD.X R7, RZ, RZ, RZ, P0 ;  /* 0x000000ffff077224 */ /* 0x000fe200000e06ff */
[----:B------:R-:W-:Y:S01]  /*0b30*/  IADD3 RZ, P0, R3, R4, RZ ;  /* 0x0000000403ff7210 */ /* 0x000fe20007f1e0ff */
[----:B------:R-:W-:-:S04]  /*0b40*/  IMAD.MOV.U32 R6, RZ, RZ, R5 ;  /* 0x000000ffff067224 */ /* 0x000fc800078e0005 */
[----:B------:R-:W-:-:S08]  /*0b50*/  IMAD.WIDE.U32.X R2, R13, R21, R6, P0 ;  /* 0x000000150d027225 */ /* 0x000fd000000e0406 */
.L_x_6:
[----:B-1----:R-:W-:Y:S01]  /*0b60*/  SHF.R.U64 R2, R2, R15, R3 ;  /* 0x0000000f02027219 */ /* 0x002fe20000001203 */
[----:B--2---:R-:W-:Y:S01]  /*0b70*/  VIADD R3, R16, 0xffffffff ;  /* 0xffffffff10037836 */ /* 0x004fe20000000000 */
[----:B------:R-:W-:Y:S01]  /*0b80*/  LOP3.LUT R9, R22, R9, RZ, 0xc0, !PT ;  /* 0x0000000916097212 */ /* 0x000fe200078ec0ff */
[----:B------:R-:W-:Y:S02]  /*0b90*/  IMAD.MOV R10, RZ, RZ, -R10 ;  /* 0x000000ffff0a7224 */ /* 0x000fe400078e0a0a */
[----:B------:R-:W-:Y:S01]  /*0ba0*/  IMAD.MOV R4, RZ, RZ, -R2 ;  /* 0x000000ffff047224 */ /* 0x000fe200078e0a02 */
[----:B------:R-:W-:Y:S01]  /*0bb0*/  LOP3.LUT R14, R14, R3, RZ, 0xc0, !PT ;  /* 0x000000030e0e7212 */ /* 0x000fe200078ec0ff */
[----:B------:R-:W-:Y:S02]  /*0bc0*/  @P4 IMAD R0, R12, R10, R11 ;  /* 0x0000000a0c004224 */ /* 0x000fe400078e020b */
[----:B------:R-:W-:Y:S02]  /*0bd0*/  IMAD R9, R8, R2, R9 ;  /* 0x0000000208097224 */ /* 0x000fe400078e0209 */
[----:B0-----:R-:W-:-:S02]  /*0be0*/  IMAD R3, R4, R17, R24 ;  /* 0x0000001104037224 */ /* 0x001fc400078e0218 */
[----:B------:R-:W-:Y:S02]  /*0bf0*/  IMAD R2, R9, R19, R0 ;  /* 0x0000001309027224 */ /* 0x000fe400078e0200 */
[----:B------:R-:W-:Y:S02]  /*0c00*/  IMAD R3, R3, R16, R14 ;  /* 0x0000001003037224 */ /* 0x000fe400078e020e */
[----:B------:R-:W-:-:S03]  /*0c10*/  IMAD.MOV.U32 R0, RZ, RZ, 0x1 ;  /* 0x00000001ff007424 */ /* 0x000fc600078e00ff */
[----:B------:R-:W-:Y:S02]  /*0c20*/  SEL R4, R3, R2, !P4 ;  /* 0x0000000203047207 */ /* 0x000fe40006000000 */
[----:B------:R-:W-:-:S03]  /*0c30*/  SEL R2, R2, R3, !P4 ;  /* 0x0000000302027207 */ /* 0x000fc60006000000 */
[----:B------:R0:W-:Y:S04]  /*0c40*/  STL [R1+0x458], R4 ;  /* 0x0004580401007387 */ /* 0x0001e80000100800 */
[----:B------:R0:W-:Y:S02]  /*0c50*/  STL [R1+0x45c], R2 ;  /* 0x00045c0201007387 */ /* 0x0001e40000100800 */
.L_x_4:
[----:B------:R-:W-:-:S08]  /*0c60*/  NOP ;  /* 0x0000000000007918 */ /* 0x000fd00000000000 */
[----:B------:R-:W1:Y:S02]  /*0c70*/  USETMAXREG.TRY_ALLOC.CTAPOOL UP0, 0xf0 ;  /* 0x000000f0000079c8 */ /* 0x000e640008000600 */
[----:B-1----:R-:W-:-:S13]  /*0c80*/  PLOP3.LUT P0, PT, PT, PT, UP0, 0x80, 0x0 ;  /* 0x000000000000781c */ /* 0x002fda0003f0f008 */
[----:B------:R-:W-:Y:S05]  /*0c90*/  @!P0 BRA `(.L_x_4) ;  /* 0xfffffffc00f08947 */ /* 0x000fea000383ffff */
[----:B------:R-:W-:Y:S01]  /*0ca0*/  ULDC.64 UR4, c[0x0][0x598] ;  /* 0x0001660000047ab9 */ /* 0x000fe20000000a00 */
[----:B------:R-:W-:Y:S01]  /*0cb0*/  ULDC.64 UR14, c[0x0][0x208] ;  /* 0x00008200000e7ab9 */ /* 0x000fe20000000a00 */
[----:B------:R-:W-:-:S04]  /*0cc0*/  ISETP.NE.U32.AND P0, PT, RZ, UR4, PT ;  /* 0x00000004ff007c0c */ /* 0x000fc8000bf05070 */
[----:B------:R-:W-:-:S13]  /*0cd0*/  ISETP.NE.AND.EX P0, PT, RZ, UR5, PT, P0 ;  /* 0x00000005ff007c0c */ /* 0x000fda000bf05300 */
[----:B------:R-:W-:Y:S05]  /*0ce0*/  @!P0 BRA `(.L_x_7) ;  /* 0x0000000000208947 */ /* 0x000fea0003800000 */
[----:B0-----:R-:W0:Y:S02]  /*0cf0*/  LDC.64 R2, c[0x0][0x598] ;  /* 0x00016600ff027b82 */ /* 0x001e240000000a00 */
[----:B0-----:R-:W2:Y:S02]  /*0d00*/  LDG.E.64 R2, desc[UR14][R2.64] ;  /* 0x0000000e02027981 */ /* 0x001ea4000c1e1b00 */
[----:B--2---:R-:W-:-:S04]  /*0d10*/  ISETP.NE.U32.AND P0, PT, R2, RZ, PT ;  /* 0x000000ff0200720c */ /* 0x004fc80003f05070 */
[----:B------:R-:W-:-:S13]  /*0d20*/  ISETP.NE.AND.EX P0, PT, R3, RZ, PT, P0 ;  /* 0x000000ff0300720c */ /* 0x000fda0003f05300 */
[----:B------:R-:W-:Y:S05]  /*0d30*/  @!P0 BRA `(.L_x_7) ;  /* 0x00000000000c8947 */ /* 0x000fea0003800000 */
[----:B------:R-:W2:Y:S02]  /*0d40*/  LD.E R2, desc[UR14][R2.64] ;  /* 0x0000000e02027980 */ /* 0x000ea4000c101900 */
[----:B--2---:R-:W-:Y:S01]  /*0d50*/  R2UR UR20, R2 ;  /* 0x00000000021472ca */ /* 0x004fe200000e0000 */
[----:B------:R-:W-:-:S14]  /*0d60*/  BRA `(.L_x_8) ;  /* 0x0000000000247947 */ /* 0x000fdc0003800000 */
.L_x_7:
[----:B------:R-:W-:Y:S02]  /*0d70*/  ULDC.64 UR4, c[0x0][0x588] ;  /* 0x0001620000047ab9 */ /* 0x000fe40000000a00 */
[----:B------:R-:W-:-:S04]  /*0d80*/  ISETP.NE.U32.AND P0, PT, RZ, UR4, PT ;  /* 0x00000004ff007c0c */ /* 0x000fc8000bf05070 */
[----:B------:R-:W-:-:S13]  /*0d90*/  ISETP.NE.AND.EX P0, PT, RZ, UR5, PT, P0 ;  /* 0x00000005ff007c0c */ /* 0x000fda000bf05300 */
[----:B------:R-:W-:Y:S05]  /*0da0*/  @!P0 BRA `(.L_x_9) ;  /* 0x0000000000108947 */ /* 0x000fea0003800000 */
[----:B0-----:R-:W0:Y:S02]  /*0db0*/  LDC.64 R2, c[0x0][0x588] ;  /* 0x00016200ff027b82 */ /* 0x001e240000000a00 */
[----:B0-----:R-:W2:Y:S02]  /*0dc0*/  LDG.E R2, desc[UR14][R2.64] ;  /* 0x0000000e02027981 */ /* 0x001ea4000c1e1900 */
[----:B--2---:R-:W-:Y:S01]  /*0dd0*/  R2UR UR20, R2 ;  /* 0x00000000021472ca */ /* 0x004fe200000e0000 */
[----:B------:R-:W-:-:S14]  /*0de0*/  BRA `(.L_x_8) ;  /* 0x0000000000047947 */ /* 0x000fdc0003800000 */
.L_x_9:
[----:B------:R-:W-:-:S05]  /*0df0*/  ULDC UR20, c[0x0][0x580] ;  /* 0x0001600000147ab9 */ /* 0x000fca0000000800 */
.L_x_8:
[----:B------:R-:W-:Y:S02]  /*0e00*/  ULDC.64 UR4, c[0x0][0x5a0] ;  /* 0x0001680000047ab9 */ /* 0x000fe40000000a00 */
        /* <DEDUP_REMOVED lines=11> */
.L_x_10:
        /* <DEDUP_REMOVED lines=8> */
.L_x_12:
[----:B------:R-:W-:-:S05]  /*0f40*/  ULDC UR21, c[0x0][0x584] ;  /* 0x0001610000157ab9 */ /* 0x000fca0000000800 */
.L_x_11:
[----:B------:R-:W-:-:S13]  /*0f50*/  LOP3.LUT P0, RZ, R0, 0xff, RZ, 0xc0, !PT ;  /* 0x000000ff00ff7812 */ /* 0x000fda000780c0ff */
[----:B------:R-:W-:Y:S05]  /*0f60*/  @!P0 EXIT ;  /* 0x000000000000894d */ /* 0x000fea0003800000 */
[----:B------:R-:W-:Y:S01]  /*0f70*/  ULDC UR4, c[0x0][0x28c] ;  /* 0x0000a30000047ab9 */ /* 0x000fe20000000800 */
[----:B------:R-:W-:Y:S02]  /*0f80*/  ULOP3.LUT UR22, UR13, 0x1, URZ, 0xfc, !UPT ;  /* 0x000000010d167892 */ /* 0x000fe4000f8efc3f */
[----:B------:R-:W-:-:S04]  /*0f90*/  UIADD3 UR4, UR4, 0x7f, URZ ;  /* 0x0000007f04047890 */ /* 0x000fc8000fffe03f */
[----:B------:R-:W-:-:S04]  /*0fa0*/  USHF.R.S32.HI UR5, URZ, 0x1f, UR4 ;  /* 0x0000001f3f057899 */ /* 0x000fc80008011404 */
[----:B------:R-:W-:-:S03]  /*0fb0*/  ULEA.HI UR5, UR5, UR4, URZ, 0x7 ;  /* 0x0000000405057291 */ /* 0x000fc6000f8f383f */
[----:B------:R-:W-:Y:S01]  /*0fc0*/  UMOV UR4, URZ ;  /* 0x0000003f00047c82 */ /* 0x000fe20008000000 */
[----:B------:R-:W-:-:S03]  /*0fd0*/  USHF.R.S32.HI UR10, URZ, 0x7, UR5 ;  /* 0x000000073f0a7899 */ /* 0x000fc60008011405 */
[----:B------:R-:W-:-:S09]  /*0fe0*/  UMOV UR5, URZ ;  /* 0x0000003f00057c82 */ /* 0x000fd20008000000 */
.L_x_549:
[----:B------:R-:W-:Y:S01]  /*0ff0*/  STL [R1+0x44c], RZ ;  /* 0x00044cff01007387 */ /* 0x000fe20000100800 */
[----:B-1----:R-:W1:Y:S01]  /*1000*/  S2UR UR18, SR_CgaCtaId ;  /* 0x00000000001279c3 */ /* 0x002e620000008800 */
[----:B------:R-:W-:Y:S01]  /*1010*/  UMOV UR17, 0x400 ;  /* 0x0000040000117882 */ /* 0x000fe20000000000 */
[----:B------:R-:W-:Y:S01]  /*1020*/  UMOV UR6, URZ ;  /* 0x0000003f00067c82 */ /* 0x000fe20008000000 */
[----:B------:R-:W-:Y:S01]  /*1030*/  STL [R1+0x448], RZ ;  /* 0x000448ff01007387 */ /* 0x000fe20000100800 */
[----:B------:R-:W-:Y:S01]  /*1040*/  UMOV UR7, URZ ;  /* 0x0000003f00077c82 */ /* 0x000fe20008000000 */
[----:B------:R-:W-:Y:S01]  /*1050*/  UMOV UR8, URZ ;  /* 0x0000003f00087c82 */ /* 0x000fe20008000000 */
[----:B------:R-:W-:Y:S01]  /*1060*/  UMOV UR23, UR5 ;  /* 0x0000000500177c82 */ /* 0x000fe20008000000 */
[----:B------:R-:W-:Y:S01]  /*1070*/  STL [R1+0x444], RZ ;  /* 0x000444ff01007387 */ /* 0x000fe20000100800 */
[----:B0-----:R-:W0:Y:S01]  /*1080*/  LDC R2, c[0x0][0x28c] ;  /* 0x0000a300ff027b82 */ /* 0x001e220000000800 */
[----:B------:R-:W-:Y:S01]  /*1090*/  UMOV UR24, UR4 ;  /* 0x0000000400187c82 */ /* 0x000fe20008000000 */
[----:B------:R-:W-:Y:S01]  /*10a0*/  CS2R R236, SRZ ;  /* 0x0000000000ec7805 */ /* 0x000fe2000001ff00 */
[----:B------:R-:W-:Y:S01]  /*10b0*/  STL [R1+0x440], RZ ;  /* 0x000440ff01007387 */ /* 0x000fe20000100800 */
[----:B------:R-:W-:-:S02]  /*10c0*/  CS2R R234, SRZ ;  /* 0x0000000000ea7805 */ /* 0x000fc4000001ff00 */
[----:B------:R-:W-:Y:S02]  /*10d0*/  CS2R R232, SRZ ;  /* 0x0000000000e87805 */ /* 0x000fe4000001ff00 */
[----:B------:R-:W-:Y:S01]  /*10e0*/  CS2R R230, SRZ ;  /* 0x0000000000e67805 */ /* 0x000fe2000001ff00 */
[----:B------:R-:W-:Y:S01]  /*10f0*/  STL [R1+0x43c], RZ ;  /* 0x00043cff01007387 */ /* 0x000fe20000100800 */
[----:B------:R-:W-:Y:S02]  /*1100*/  CS2R R228, SRZ ;  /* 0x0000000000e47805 */ /* 0x000fe4000001ff00 */
[----:B------:R-:W-:Y:S02]  /*1110*/  CS2R R226, SRZ ;  /* 0x0000000000e27805 */ /* 0x000fe4000001ff00 */
        /* <DEDUP_REMOVED lines=14> */
[----:B0-----:R-:W-:Y:S02]  /*1200*/  ISETP.GE.AND P0, PT, R2, 0x1, PT ;  /* 0x000000010200780c */ /* 0x001fe40003f06270 */
        /* <DEDUP_REMOVED lines=49> */
[----:B--2---:R-:W-:Y:S01]  /*1520*/  CS2R R2, SRZ ;  /* 0x0000000000027805 */ /* 0x004fe2000001ff00 */
        /* <DEDUP_REMOVED lines=85> */
[----:B------:R-:W-:-:S03]  /*1a80*/  CS2R R150, SRZ ;  /* 0x0000000000967805 */ /* 0x000fc6000001ff00 */
[----:B------:R-:W-:Y:S04]  /*1a90*/  STL [R1+0x3a0], RZ ;  /* 0x0003a0ff01007387 */ /* 0x000fe80000100800 */
        /* <DEDUP_REMOVED lines=104> */
[----:B------:R-:W-:Y:S04]  /*2120*/  STL [R1], RZ ;  /* 0x000000ff01007387 */ /* 0x000fe80000100800 */
        /* <DEDUP_REMOVED lines=39> */
[----:B------:R-:W-:Y:S01]  /*23a0*/  STL [R1+0xa0], RZ ;  /* 0x0000a0ff01007387 */ /* 0x000fe20000100800 */
[----:B------:R-:W0:Y:S03]  /*23b0*/  S2R R0, SR_TID.X ;  /* 0x0000000000007919 */ /* 0x000e260000002100 */
        /* <DEDUP_REMOVED lines=8> */
[----:B0-----:R-:W-:-:S03]  /*2440*/  LOP3.LUT R0, R0, 0x80, RZ, 0xc0, !PT ;  /* 0x0000008000007812 */ /* 0x001fc600078ec0ff */
[----:B------:R-:W-:Y:S01]  /*2450*/  STL [R1+0xc4], RZ ;  /* 0x0000c4ff01007387 */ /* 0x000fe20000100800 */
[----:B------:R-:W-:-:S03]  /*2460*/  SHF.R.U32.HI R0, RZ, 0x7, R0 ;  /* 0x00000007ff007819 */ /* 0x000fc60000011600 */
        /* <DEDUP_REMOVED lines=33> */
[----:B------:R-:W0:Y:S04]  /*2680*/  SHFL.IDX PT, R0, R0, RZ, 0x1f ;  /* 0x00001fff00007589 */ /* 0x000e2800000e0000 */
[----:B------:R2:W-:Y:S04]  /*2690*/  STL [R1+0x14c], RZ ;  /* 0x00014cff01007387 */ /* 0x0005e80000100800 */
[----:B------:R2:W-:Y:S04]  /*26a0*/  STL [R1+0x150], RZ ;  /* 0x000150ff01007387 */ /* 0x0005e80000100800 */
[----:B------:R2:W-:Y:S04]  /*26b0*/  STL [R1+0x154], RZ ;  /* 0x000154ff01007387 */ /* 0x0005e80000100800 */
[----:B------:R2:W-:Y:S04]  /*26c0*/  STL [R1+0x158], RZ ;  /* 0x000158ff01007387 */ /* 0x0005e80000100800 */
[----:B------:R2:W-:Y:S04]  /*26d0*/  STL [R1+0x15c], RZ ;  /* 0x00015cff01007387 */ /* 0x0005e80000100800 */
[----:B------:R2:W-:Y:S01]  /*26e0*/  STL [R1+0x160], RZ ;  /* 0x000160ff01007387 */ /* 0x0005e20000100800 */
[----:B0-----:R-:W-:-:S03]  /*26f0*/  R2UR UR11, R0 ;  /* 0x00000000000b72ca */ /* 0x001fc600000e0000 */
[----:B------:R2:W-:Y:S04]  /*2700*/  STL [R1+0x164], RZ ;  /* 0x000164ff01007387 */ /* 0x0005e80000100800 */
[----:B------:R2:W-:Y:S04]  /*2710*/  STL [R1+0x168], RZ ;  /* 0x000168ff01007387 */ /* 0x0005e80000100800 */
[----:B------:R2:W-:Y:S02]  /*2720*/  STL [R1+0x16c], RZ ;  /* 0x00016cff01007387 */ /* 0x0005e40000100800 */
[----:B------:R-:W-:-:S02]  /*2730*/  ULEA.HI UR12, UR11, UR11, URZ, 0x1 ;  /* 0x0000000b0b0c7291 */ /* 0x000fc4000f8f083f */
[----:B------:R2:W-:Y:S02]  /*2740*/  STL [R1+0x170], RZ ;  /* 0x000170ff01007387 */ /* 0x0005e40000100800 */
[----:B------:R-:W-:Y:S02]  /*2750*/  ULOP3.LUT UR16, UR12, 0x7fffe, URZ, 0xc0, !UPT ;  /* 0x0007fffe0c107892 */ /* 0x000fe4000f8ec03f */
[----:B------:R2:W-:Y:S01]  /*2760*/  STL [R1+0x174], RZ ;  /* 0x000174ff01007387 */ /* 0x0005e20000100800 */
[----:B-1----:R-:W-:Y:S02]  /*2770*/  ULEA UR12, UR18, UR17, 0x18 ;  /* 0x00000011120c7291 */ /* 0x002fe4000f8ec03f */
[----:B------:R-:W-:Y:S01]  /*2780*/  UIADD3 UR16, UR11, -UR16, URZ ;  /* 0x800000100b107290 */ /* 0x000fe2000fffe03f */
[----:B------:R2:W-:Y:S03]  /*2790*/  STL [R1+0x178], RZ ;  /* 0x000178ff01007387 */ /* 0x0005e60000100800 */
[----:B------:R-:W-:Y:S01]  /*27a0*/  ULEA UR16, UR16, UR12, 0xd ;  /* 0x0000000c10107291 */ /* 0x000fe2000f8e683f */
[----:B------:R2:W-:Y:S03]  /*27b0*/  STL [R1+0x17c], RZ ;  /* 0x00017cff01007387 */ /* 0x0005e60000100800 */
[----:B------:R-:W-:Y:S01]  /*27c0*/  UIADD3 UR16, UR16, 0x100, URZ ;  /* 0x0000010010107890 */ /* 0x000fe2000fffe03f */
[----:B------:R2:W-:Y:S03]  /*27d0*/  STL [R1+0x180], RZ ;  /* 0x000180ff01007387 */ /* 0x0005e60000100800 */
[----:B------:R-:W-:Y:S01]  /*27e0*/  USHF.R.U32.HI UR11, URZ, 0x4, UR16 ;  /* 0x000000043f0b7899 */ /* 0x000fe20008011610 */
[----:B------:R2:W-:Y:S03]  /*27f0*/  STL [R1+0x184], RZ ;  /* 0x000184ff01007387 */ /* 0x0005e60000100800 */
[----:B------:R-:W-:Y:S01]  /*2800*/  ULOP3.LUT UR11, UR11, 0x3fff, URZ, 0xc0, !UPT ;  /* 0x00003fff0b0b7892 */ /* 0x000fe2000f8ec03f */
[----:B------:R2:W-:Y:S04]  /*2810*/  STL [R1+0x188], RZ ;  /* 0x000188ff01007387 */ /* 0x0005e80000100800 */
        /* <DEDUP_REMOVED lines=28> */
[----:B------:R2:W-:Y:S01]  /*29e0*/  STL [R1+0x1fc], RZ ;  /* 0x0001fcff01007387 */ /* 0x0005e20000100800 */
[----:B------:R-:W-:Y:S05]  /*29f0*/  @!P0 BRA `(.L_x_13) ;  /* 0x0000006000a88947 */ /* 0x000fea0003800000 */
[----:B------:R-:W-:-:S06]  /*2a00*/  UISETP.NE.AND UP0, UPT, UR22, 0x3, UPT ;  /* 0x000000031600788c */ /* 0x000fcc000bf05270 */
[----:B------:R-:W-:-:S13]  /*2a10*/  PLOP3.LUT P1, PT, PT, PT, UP0, 0x80, 0x0 ;  /* 0x000000000000781c */ /* 0x000fda0003f2f008 */
[----:B------:R-:W-:Y:S05]  /*2a20*/  @!P1 BRA `(.L_x_14) ;  /* 0x0000000000049947 */ /* 0x000fea0003800000 */
[----:B------:R-:W-:Y:S01]  /*2a30*/  BPT.TRAP 0x1 ;  /* 0x000000040000795c */ /* 0x000fe20000300000 */
.L_x_14:
[----:B------:R-:W-:Y:S01]  /*2a40*/  ULEA UR6, UR5, UR12, 0x3 ;  /* 0x0000000c05067291 */ /* 0x000fe2000f8e183f */
[----:B------:R-:W-:-:S05]  /*2a50*/  IMAD.U32 R0, RZ, RZ, UR4 ;  /* 0x00000004ff007e24 */ /* 0x000fca000f8e00ff */
[----:B------:R-:W-:-:S04]  /*2a60*/  SHF.L.U32 R0, R0, 0x1f, RZ ;  /* 0x0000001f00007819 */ /* 0x000fc800000006ff */
[----:B------:R0:W1:Y:S01]  /*2a70*/  SYNCS.PHASECHK.TRANS64.TRYWAIT P0, [UR6], R0 ;  /* 0x00000000ff0075a7 */ /* 0x0000620008000146 */
[----:B------:R-:W-:Y:S05]  /*2a80*/  @!P1 BRA `(.L_x_15) ;  /* 0x0000000000049947 */ /* 0x000fea0003800000 */
[----:B------:R-:W-:Y:S01]  /*2a90*/  BPT.TRAP 0x1 ;  /* 0x000000040000795c */ /* 0x000fe20000300000 */
.L_x_15:
[----:B-1----:R-:W-:Y:S05]  /*2aa0*/  @P0 BRA `(.L_x_16) ;  /* 0x0000000000080947 */ /* 0x002fea0003800000 */
[----:B------:R-:W1:Y:S02]  /*2ab0*/  SYNCS.PHASECHK.TRANS64.TRYWAIT P0, [UR6], R0 ;  /* 0x00000000ff0075a7 */ /* 0x000e640008000146 */
[----:B-1----:R-:W-:Y:S05]  /*2ac0*/  @!P0 BRA `(.L_x_17) ;  /* 0x0000026c00308947 */ /* 0x002fea0003800000 */
.L_x_16:
[----:B------:R-:W-:Y:S01]  /*2ad0*/  UIADD3 UR6, UR12, 0x10100, URZ ;  /* 0x000101000c067890 */ /* 0x000fe2000fffe03f */
[----:B------:R-:W-:Y:S01]  /*2ae0*/  WARPGROUP.ARRIVE ;  /* 0x00000000000079c5 */ /* 0x000fe20000000000 */
[----:B------:R-:W-:Y:S02]  /*2af0*/  ULOP3.LUT UR7, UR11, 0x10000, URZ, 0xfc, !UPT ;  /* 0x000100000b077892 */ /* 0x000fe4000f8efc3f */
[----:B------:R-:W-:Y:S02]  /*2b00*/  USHF.R.U32.HI UR6, URZ, 0x4, UR6 ;  /* 0x000000043f067899 */ /* 0x000fe40008011606 */
[----:B------:R-:W-:Y:S02]  /*2b10*/  ULEA UR7, UR5, UR7, 0xb ;  /* 0x0000000705077291 */ /* 0x000fe4000f8e583f */
[----:B------:R-:W-:Y:S01]  /*2b20*/  ULOP3.LUT UR6, UR6, 0x3fff, URZ, 0xc0, !UPT ;  /* 0x00003fff06067892 */ /* 0x000fe2000f8ec03f */
[----:B------:R-:W-:Y:S01]  /*2b30*/  UMOV UR17, 0x40000040 ;  /* 0x4000004000117882 */ /* 0x000fe20000000000 */
[----:B------:R-:W-:-:S02]  /*2b40*/  UMOV UR19, 0x40000040 ;  /* 0x4000004000137882 */ /* 0x000fc40000000000 */
[----:B------:R-:W-:Y:S01]  /*2b50*/  ULOP3.LUT UR6, UR6, 0x10000, URZ, 0xfc, !UPT ;  /* 0x0001000006067892 */ /* 0x000fe2000f8efc3f */
[----:B------:R-:W-:-:S03]  /*2b60*/  UMOV UR16, UR7 ;  /* 0x0000000700107c82 */ /* 0x000fc60008000000 */
[----:B------:R-:W-:-:S07]  /*2b70*/  ULEA UR8, UR5, UR6, 0xb ;  /* 0x0000000605087291 */ /* 0x000fce000f8e583f */
[----:B------:R-:W-:Y:S02]  /*2b80*/  UMOV UR18, UR8 ;  /* 0x0000000800127c82 */ /* 0x000fe40008000000 */
[----:B------:R-:W-:Y:S01]  /*2b90*/  QGMMA.64x256x32.F32.E4M3.E4M3 R24, gdesc[UR16], RZ, !UPT, gsb0 ;  /* 0x03e00000101879f3 */ /* 0x000fe2000c0008ff */
[----:B------:R-:W-:Y:S01]  /*2ba0*/  UIADD3 UR16, UR7, 0x400, URZ ;  /* 0x0000040007107890 */ /* 0x000fe2000fffe03f */
[----:B------:R-:W-:Y:S01]  /*2bb0*/  UMOV UR17, 0x40000040 ;  /* 0x4000004000117882 */ /* 0x000fe20000000000 */
[----:B------:R-:W-:Y:S02]  /*2bc0*/  WARPGROUP.DEPBAR.LE gsb0, 0x0 ;  /* 0x00008000000079c5 */ /* 0x000fe40000010000 */
[----:B------:R-:W-:Y:S04]  /*2bd0*/  STL.64 [R1], R24 ;  /* 0x0000001801007387 */ /* 0x000fe80000100a00 */
[----:B------:R-:W-:Y:S04]  /*2be0*/  STL.64 [R1+0x8], R26 ;  /* 0x0000081a01007387 */ /* 0x000fe80000100a00 */
        /* <DEDUP_REMOVED lines=61> */
[----:B------:R3:W-:Y:S02]  /*2fc0*/  STL.64 [R1+0x1f8], R150 ;  /* 0x0001f89601007387 */ /* 0x0007e40000100a00 */
[----:B---3--:R-:W-:-:S06]  /*2fd0*/  WARPGROUP.ARRIVE ;  /* 0x00000000000079c5 */ /* 0x008fcc0000000000 */
[----:B------:R-:W-:Y:S03]  /*2fe0*/  QGMMA.64x256x32.F32.E4M3.E4M3 R24, gdesc[UR16], RZ, !UPT, gsb0 ;  /* 0x03e00000101879f3 */ /* 0x000fe6000c0008ff */
[----:B------:R-:W-:Y:S02]  /*2ff0*/  WARPGROUP.DEPBAR.LE gsb0, 0x0 ;  /* 0x00008000000079c5 */ /* 0x000fe40000010000 */
        /* <DEDUP_REMOVED lines=63> */
[----:B------:R3:W-:Y:S04]  /*33f0*/  STL.64 [R1+0x5c8], R24 ;  /* 0x0005c81801007387 */ /* 0x0007e80000100a00 */
[----:B---3--:R-:W3:Y:S04]  /*3400*/  LDL.LU.64 R24, [R1] ;  /* 0x0000000001187983 */ /* 0x008ee80000300a00 */
[----:B------:R-:W3:Y:S04]  /*3410*/  LDL.LU.64 R26, [R1+0x8] ;  /* 0x00000800011a7983 */ /* 0x000ee80000300a00 */
        /* <DEDUP_REMOVED lines=61> */
[----:B------:R-:W3:Y:S01]  /*37f0*/  LDL.LU.64 R150, [R1+0x1f8] ;  /* 0x0001f80001967983 */ /* 0x000ee20000300a00 */
[----:B------:R-:W-:-:S02]  /*3800*/  UIADD3 UR16, UR7, 0x2, URZ ;  /* 0x0000000207107890 */ /* 0x000fc4000fffe03f */
[----:B------:R-:W-:Y:S01]  /*3810*/  UIADD3 UR18, UR8, 0x2, URZ ;  /* 0x0000000208127890 */ /* 0x000fe2000fffe03f */
[----:B------:R-:W-:Y:S01]  /*3820*/  UMOV UR17, 0x40000040 ;  /* 0x4000004000117882 */ /* 0x000fe20000000000 */
[----:B------:R-:W-:Y:S01]  /*3830*/  UMOV UR19, 0x40000040 ;  /* 0x4000004000137882 */ /* 0x000fe20000000000 */
[----:B---3--:R-:W-:-:S06]  /*3840*/  WARPGROUP.ARRIVE ;  /* 0x00000000000079c5 */ /* 0x008fcc0000000000 */
[----:B------:R-:W-:Y:S03]  /*3850*/  QGMMA.64x256x32.F32.E4M3.E4M3 R24, gdesc[UR16], R24, gsb0 ;  /* 0x03e00000101879f3 */ /* 0x000fe60008000818 */
[----:B------:R-:W-:Y:S02]  /*3860*/  WARPGROUP.DEPBAR.LE gsb0, 0x0 ;  /* 0x00008000000079c5 */ /* 0x000fe40000010000 */
[----:B------:R-:W-:Y:S01]  /*3870*/  STL.64 [R1], R24 ;  /* 0x0000001801007387 */ /* 0x000fe20000100a00 */
[----:B------:R-:W-:Y:S02]  /*3880*/  IMAD.MOV.U32 R2, RZ, RZ, R150 ;  /* 0x000000ffff027224 */ /* 0x000fe400078e0096 */
[----:B01----:R-:W-:Y:S01]  /*3890*/  IMAD.MOV.U32 R0, RZ, RZ, R151 ;  /* 0x000000ffff007224 */ /* 0x003fe200078e0097 */
[----:B------:R-:W-:Y:S01]  /*38a0*/  STL.64 [R1+0x8], R26 ;  /* 0x0000081a01007387 */ /* 0x000fe20000100a00 */
[----:B------:R-:W-:-:S02]  /*38b0*/  IMAD.MOV.U32 R4, RZ, RZ, R148 ;  /* 0x000000ffff047224 */ /* 0x000fc400078e0094 */
[----:B------:R-:W-:Y:S01]  /*38c0*/  IMAD.MOV.U32 R3, RZ, RZ, R149 ;  /* 0x000000ffff037224 */ /* 0x000fe200078e0095 */
[----:B------:R-:W-:Y:S01]  /*38d0*/  STL.64 [R1+0x10], R28 ;  /* 0x0000101c01007387 */ /* 0x000fe20000100a00 */
[----:B------:R-:W-:Y:S02]  /*38e0*/  IMAD.MOV.U32 R6, RZ, RZ, R146 ;  /* 0x000000ffff067224 */ /* 0x000fe400078e0092 */
[----:B------:R-:W-:Y:S01]  /*38f0*/  IMAD.MOV.U32 R5, RZ, RZ, R147 ;  /* 0x000000ffff057224 */ /* 0x000fe200078e0093 */
[----:B------:R-:W-:Y:S01]  /*3900*/  STL.64 [R1+0x18], R30 ;  /* 0x0000181e01007387 */ /* 0x000fe20000100a00 */
[----:B------:R-:W-:Y:S02]  /*3910*/  IMAD.MOV.U32 R8, RZ, RZ, R144 ;  /* 0x000000ffff087224 */ /* 0x000fe400078e0090 */
[----:B------:R-:W-:Y:S01]  /*3920*/  IMAD.MOV.U32 R7, RZ, RZ, R145 ;  /* 0x000000ffff077224 */ /* 0x000fe200078e0091 */
        /* <DEDUP_REMOVED lines=18> */
[----:B------:R0:W-:Y:S01]  /*3a50*/  STL [R1+0x50], R44 ;  /* 0x0000502c01007387 */ /* 0x0001e20000100800 */
[----:B------:R-:W-:-:S02]  /*3a60*/  IMAD.MOV.U32 R22, RZ, RZ, R130 ;  /* 0x000000ffff167224 */ /* 0x000fc400078e0082 */
[----:B------:R-:W-:Y:S01]  /*3a70*/  IMAD.MOV.U32 R21, RZ, RZ, R131 ;  /* 0x000000ffff157224 */ /* 0x000fe200078e0083 */
[----:B------:R-:W3:Y:S01]  /*3a80*/  LDL.LU.64 R150, [R1+0x7c0] ;  /* 0x0007c00001967983 */ /* 0x000ee20000300a00 */
[----:B------:R-:W-:Y:S02]  /*3a90*/  IMAD.MOV.U32 R212, RZ, RZ, R128 ;  /* 0x000000ffffd47224 */ /* 0x000fe400078e0080 */
[----:B------:R-:W-:Y:S01]  /*3aa0*/  IMAD.MOV.U32 R23, RZ, RZ, R129 ;  /* 0x000000ffff177224 */ /* 0x000fe200078e0081 */
[----:B------:R-:W3:Y:S01]  /*3ab0*/  LDL.LU.64 R148, [R1+0x7b8] ;  /* 0x0007b80001947983 */ /* 0x000ee20000300a00 */
[----:B------:R-:W-:Y:S02]  /*3ac0*/  IMAD.MOV.U32 R210, RZ, RZ, R126 ;  /* 0x000000ffffd27224 */ /* 0x000fe400078e007e */
[----:B------:R-:W-:Y:S01]  /*3ad0*/  IMAD.MOV.U32 R211, RZ, RZ, R127 ;  /* 0x000000ffffd37224 */ /* 0x000fe200078e007f */
[----:B------:R-:W3:Y:S01]  /*3ae0*/  LDL.LU.64 R146, [R1+0x7b0] ;  /* 0x0007b00001927983 */ /* 0x000ee20000300a00 */
        /* <DEDUP_REMOVED lines=120> */
[----:B------:R-:W-:-:S03]  /*4270*/  IMAD.MOV.U32 R235, RZ, RZ, R45 ;  /* 0x000000ffffeb7224 */ /* 0x000fc600078e002d */
        /* <DEDUP_REMOVED lines=10> */
[----:B0-----:R-:W3:Y:S04]  /*4320*/  LDL.LU.64 R44, [R1+0x618] ;  /* 0x00061800012c7983 */ /* 0x001ee80000300a00 */
        /* <DEDUP_REMOVED lines=10> */
[----:B------:R-:W-:Y:S01]  /*43d0*/  UIADD3 UR16, UR7, 0x402, URZ ;  /* 0x0000040207107890 */ /* 0x000fe2000fffe03f */
[----:B------:R-:W-:Y:S01]  /*43e0*/  UMOV UR17, 0x40000040 ;  /* 0x4000004000117882 */ /* 0x000fe20000000000 */
[----:B---3--:R-:W-:-:S07]  /*43f0*/  WARPGROUP.ARRIVE ;  /* 0x00000000000079c5 */ /* 0x008fce0000000000 */
[----:B------:R-:W-:Y:S03]  /*4400*/  QGMMA.64x256x32.F32.E4M3.E4M3 R24, gdesc[UR16], R24, gsb0 ;  /* 0x03e00000101879f3 */ /* 0x000fe60008000818 */
        /* <DEDUP_REMOVED lines=23> */
[----:B0-----:R-:W3:Y:S04]  /*4580*/  LDL.LU R108, [R1] ;  /* 0x00000000016c7983 */ /* 0x001ee80000300800 */
[----:B------:R-:W3:Y:S04]  /*4590*/  LDL.LU R109, [R1+0x4] ;  /* 0x00000400016d7983 */ /* 0x000ee80000300800 */
        /* <DEDUP_REMOVED lines=18> */
[----:B------:R-:W3:Y:S01]  /*46c0*/  LDL.LU R128, [R1+0x50] ;  /* 0x0000500001807983 */ /* 0x000ee20000300800 */
[----:B------:R-:W-:-:S02]  /*46d0*/  IMAD.MOV.U32 R129, RZ, RZ, R235 ;  /* 0x000000ffff817224 */ /* 0x000fc400078e00eb */
[----:B------:R-:W-:Y:S02]  /*46e0*/  IMAD.MOV.U32 R130, RZ, RZ, R234 ;  /* 0x000000ffff827224 */ /* 0x000fe400078e00ea */
[----:B------:R-:W-:Y:S02]  /*46f0*/  IMAD.MOV.U32 R131, RZ, RZ, R233 ;  /* 0x000000ffff837224 */ /* 0x000fe400078e00e9 */
[----:B------:R-:W-:Y:S02]  /*4700*/  IMAD.MOV.U32 R132, RZ, RZ, R232 ;  /* 0x000000ffff847224 */ /* 0x000fe400078e00e8 */
[----:B------:R-:W-:Y:S02]  /*4710*/  IMAD.MOV.U32 R133, RZ, RZ, R231 ;  /* 0x000000ffff857224 */ /* 0x000fe400078e00e7 */
[----:B------:R-:W-:Y:S02]  /*4720*/  IMAD.MOV.U32 R134, RZ, RZ, R230 ;  /* 0x000000ffff867224 */ /* 0x000fe400078e00e6 */
        /* <DEDUP_REMOVED lines=39> */
[----:B------:R-:W-:Y:S01]  /*49a0*/  IMAD.MOV.U32 R235, RZ, RZ, R0 ;  /* 0x000000ffffeb7224 */ /* 0x000fe200078e0000 */
[----:B------:R-:W-:Y:S02]  /*49b0*/  UIADD3 UR16, UR7, 0x4, URZ ;  /* 0x0000000407107890 */ /* 0x000fe4000fffe03f */
[----:B------:R-:W-:Y:S01]  /*49c0*/  UIADD3 UR18, UR8, 0x4, URZ ;  /* 0x0000000408127890 */ /* 0x000fe2000fffe03f */
[----:B------:R-:W-:Y:S01]  /*49d0*/  UMOV UR17, 0x40000040 ;  /* 0x4000004000117882 */ /* 0x000fe20000000000 */
[----:B------:R-:W-:Y:S01]  /*49e0*/  UMOV UR19, 0x40000040 ;  /* 0x4000004000137882 */ /* 0x000fe20000000000 */
[----:B---3--:R-:W-:-:S06]  /*49f0*/  WARPGROUP.ARRIVE ;  /* 0x00000000000079c5 */ /* 0x008fcc0000000000 */
[----:B------:R-:W-:Y:S03]  /*4a00*/  QGMMA.64x256x32.F32.E4M3.E4M3 R108, gdesc[UR16], R108, gsb0 ;  /* 0x03e00000106c79f3 */ /* 0x000fe6000800086c */
        /* <DEDUP_REMOVED lines=183> */
[----:B0-----:R-:W3:Y:S04]  /*5580*/  LDL.LU.64 R108, [R1] ;  /* 0x00000000016c7983 */ /* 0x001ee80000300a00 */
        /* <DEDUP_REMOVED lines=183> */
[----:B------:R-:W-:-:S02]  /*6100*/  UMOV UR17, 0x40000040 ;  /* 0x4000004000117882 */ /* 0x000fc40000000000 */
[----:B------:R0:W-:Y:S01]  /*6110*/  STL [R1+0x2d0], RZ ;  /* 0x0002d0ff01007387 */ /* 0x0001e20000100800 */
[----:B------:R-:W-:-:S03]  /*6120*/  ULDC UR7, c[0x0][0x50c] ;  /* 0x0001430000077ab9 */ /* 0x000fc60000000800 */
        /* <DEDUP_REMOVED lines=37> */
[----:B---3--:R-:W-:-:S06]  /*6380*/  WARPGROUP.ARRIVE ;  /* 0x00000000000079c5 */ /* 0x008fcc0000000000 */
[----:B------:R-:W-:Y:S01]  /*6390*/  QGMMA.64x256x32.F32.E4M3.E4M3 R24, gdesc[UR16], R24, gsb0 ;  /* 0x03e00000101879f3 */ /* 0x000fe20008000818 */
[----:B------:R0:W-:Y:S04]  /*63a0*/  STL [R1+0x238], RZ ;  /* 0x000238ff01007387 */ /* 0x0001e80000100800 */
[----:B------:R0:W-:Y:S04]  /*63b0*/  STL [R1+0x234], RZ ;  /* 0x000234ff01007387 */ /* 0x0001e80000100800 */
[----:B------:R0:W-:Y:S04]  /*63c0*/  STL [R1+0x230], RZ ;  /* 0x000230ff01007387 */ /* 0x0001e80000100800 */
[----:B------:R0:W-:Y:S04]  /*63d0*/  STL [R1+0x22c], RZ ;  /* 0x00022cff01007387 */ /* 0x0001e80000100800 */
[----:B------:R0:W-:Y:S04]  /*63e0*/  STL [R1+0x228], RZ ;  /* 0x000228ff01007387 */ /* 0x0001e80000100800 */
[----:B------:R0:W-:Y:S01]  /*63f0*/  STL [R1+0x224], RZ ;  /* 0x000224ff01007387 */ /* 0x0001e20000100800 */
[----:B------:R-:W-:-:S03]  /*6400*/  UISETP.NE.AND UP0, UPT, UR7, 0x4, UPT ;  /* 0x000000040700788c */ /* 0x000fc6000bf05270 */
[----:B------:R0:W-:Y:S04]  /*6410*/  STL [R1+0x220], RZ ;  /* 0x000220ff01007387 */ /* 0x0001e80000100800 */
[----:B------:R0:W-:Y:S04]  /*6420*/  STL [R1+0x21c], RZ ;  /* 0x00021cff01007387 */ /* 0x0001e80000100800 */
[----:B------:R0:W-:Y:S04]  /*6430*/  STL [R1+0x218], RZ ;  /* 0x000218ff01007387 */ /* 0x0001e80000100800 */
[----:B------:R0:W-:Y:S01]  /*6440*/  STL [R1+0x214], RZ ;  /* 0x000214ff01007387 */ /* 0x0001e20000100800 */
[----:B------:R-:W-:-:S03]  /*6450*/  USEL UR7, URZ, 0x1, UP0 ;  /* 0x000000013f077887 */ /* 0x000fc60008000000 */
[----:B------:R0:W-:Y:S04]  /*6460*/  STL [R1+0x210], RZ ;  /* 0x000210ff01007387 */ /* 0x0001e80000100800 */
[----:B------:R0:W-:Y:S04]  /*6470*/  STL [R1+0x20c], RZ ;  /* 0x00020cff01007387 */ /* 0x0001e80000100800 */
[----:B------:R0:W-:Y:S04]  /*6480*/  STL [R1+0x208], RZ ;  /* 0x000208ff01007387 */ /* 0x0001e80000100800 */
[----:B------:R0:W-:Y:S04]  /*6490*/  STL [R1+0x204], RZ ;  /* 0x000204ff01007387 */ /* 0x0001e80000100800 */
[----:B------:R0:W-:Y:S01]  /*64a0*/  STL [R1+0x200], RZ ;  /* 0x000200ff01007387 */ /* 0x0001e20000100800 */
[----:B------:R-:W-:Y:S01]  /*64b0*/  ISETP.NE.AND P0, PT, RZ, UR7, PT ;  /* 0x00000007ff007c0c */ /* 0x000fe2000bf05270 */
[----:B------:R-:W-:Y:S01]  /*64c0*/  UMOV UR6, 0x4 ;  /* 0x0000000400067882 */ /* 0x000fe20000000000 */
[----:B------:R-:W-:Y:S01]  /*64d0*/  IMAD.MOV.U32 R0, RZ, RZ, R235 ;  /* 0x000000ffff007224 */ /* 0x000fe200078e00eb */
[----:B------:R-:W-:-:S02]  /*64e0*/  CS2R R236, SRZ ;  /* 0x0000000000ec7805 */ /* 0x000fc4000001ff00 */
[----:B-1----:R-:W-:Y:S02]  /*64f0*/  CS2R R234, SRZ ;  /* 0x0000000000ea7805 */ /* 0x002fe4000001ff00 */
[----:B------:R-:W-:Y:S02]  /*6500*/  CS2R R232, SRZ ;  /* 0x0000000000e87805 */ /* 0x000fe4000001ff00 */
[----:B------:R-:W-:Y:S02]  /*6510*/  CS2R R230, SRZ ;  /* 0x0000000000e67805 */ /* 0x000fe4000001ff00 */
[----:B------:R-:W-:Y:S02]  /*6520*/  CS2R R228, SRZ ;  /* 0x0000000000e47805 */ /* 0x000fe4000001ff00 */
[----:B------:R-:W-:Y:S02]  /*6530*/  CS2R R226, SRZ ;  /* 0x0000000000e27805 */ /* 0x000fe4000001ff00 */
[----:B------:R-:W-:-:S02]  /*6540*/  CS2R R224, SRZ ;  /* 0x0000000000e07805 */ /* 0x000fc4000001ff00 */
[----:B------:R-:W-:Y:S02]  /*6550*/  CS2R R222, SRZ ;  /* 0x0000000000de7805 */ /* 0x000fe4000001ff00 */
        /* <DEDUP_REMOVED lines=45> */
[----:B------:R-:W-:Y:S01]  /*6830*/  CS2R R2, SRZ ;  /* 0x0000000000027805 */ /* 0x000fe2000001ff00 */
[----:B------:R-:W-:Y:S02]  /*6840*/  WARPGROUP.DEPBAR.LE gsb0, 0x0 ;  /* 0x00008000000079c5 */ /* 0x000fe40000010000 */
[----:B0-----:R-:W-:Y:S05]  /*6850*/  @!P0 BRA `(.L_x_18) ;  /* 0x0000002000f88947 */ /* 0x001fea0003800000 */
[----:B------:R-:W3:Y:S04]  /*6860*/  LDL R2, [R1] ;  /* 0x0000000001027983 */ /* 0x000ee80000100800 */
[----:B------:R-:W4:Y:S04]  /*6870*/  LDL R3, [R1+0x4] ;  /* 0x0000040001037983 */ /* 0x000f280000100800 */
[----:B------:R-:W5:Y:S04]  /*6880*/  LDL R4, [R1+0x8] ;  /* 0x0000080001047983 */ /* 0x000f680000100800 */
[----:B------:R-:W2:Y:S04]  /*6890*/  LDL R5, [R1+0xc] ;  /* 0x00000c0001057983 */ /* 0x000ea80000100800 */
        /* <DEDUP_REMOVED lines=102> */
[----:B------:R0:W-:Y:S04]  /*6f00*/  STL [R1+0x4b8], R131 ;  /* 0x0004b88301007387 */ /* 0x0001e80000100800 */
[----:B0-----:R-:W2:Y:S04]  /*6f10*/  LDL R131, [R1+0x1a8] ;  /* 0x0001a80001837983 */ /* 0x001ea80000100800 */
        /* <DEDUP_REMOVED lines=39> */
[----:B0-----:R-:W2:Y:S01]  /*7190*/  LDL R151, [R1+0x1f8] ;  /* 0x0001f80001977983 */ /* 0x001ea20000100800 */
[----:B------:R-:W-:-:S01]  /*71a0*/  FADD R0, RZ, R0 ;  /* 0x00000000ff007221 */ /* 0x000fc20000000000 */
[----:B---3--:R-:W-:Y:S01]  /*71b0*/  FADD R2, RZ, R2 ;  /* 0x00000002ff027221 */ /* 0x008fe20000000000 */
[----:B----4-:R-:W-:-:S01]  /*71c0*/  FADD R3, RZ, R3 ;  /* 0x00000003ff037221 */ /* 0x010fc20000000000 */
[----:B-----5:R-:W-:Y:S01]  /*71d0*/  FADD R4, RZ, R4 ;  /* 0x00000004ff047221 */ /* 0x020fe20000000000 */
[----:B--2---:R-:W-:-:S01]  /*71e0*/  FADD R5, RZ, R5 ;  /* 0x00000005ff057221 */ /* 0x004fc20000000000 */
[----:B------:R-:W-:Y:S01]  /*71f0*/  FADD R6, RZ, R6 ;  /* 0x00000006ff067221 */ /* 0x000fe20000000000 */
[----:B------:R-:W-:-:S01]  /*7200*/  FADD R7, RZ, R7 ;  /* 0x00000007ff077221 */ /* 0x000fc20000000000 */
        /* <DEDUP_REMOVED lines=14> */
[----:B------:R-:W2:Y:S01]  /*72f0*/  LDL.LU R131, [R1+0x4b8] ;  /* 0x0004b80001837983 */ /* 0x000ea20000300800 */
        /* <DEDUP_REMOVED lines=13> */
[----:B------:R-:W3:Y:S01]  /*73d0*/  LDL.LU R132, [R1+0x4b4] ;  /* 0x0004b40001847983 */ /* 0x000ee20000300800 */
        /* <DEDUP_REMOVED lines=16> */
[----:B------:R0:W-:Y:S01]  /*74e0*/  STL [R1+0x200], R133 ;  /* 0x0002008501007387 */ /* 0x0001e20000100800 */
        /* <DEDUP_REMOVED lines=9> */
[----:B0-----:R-:W4:Y:S01]  /*7580*/  LDL.LU R133, [R1+0x4b0] ;  /* 0x0004b00001857983 */ /* 0x001f220000300800 */
[----:B------:R-:W-:-:S01]  /*7590*/  FADD R184, RZ, R184 ;  /* 0x000000b8ffb87221 */ /* 0x000fc20000000000 */
[----:B------:R-:W-:Y:S01]  /*75a0*/  FADD R185, RZ, R185 ;  /* 0x000000b9ffb97221 */ /* 0x000fe20000000000 */
[----:B------:R-:W-:-:S01]  /*75b0*/  FADD R186, RZ, R186 ;  /* 0x000000baffba7221 */ /* 0x000fc20000000000 */
        /* <DEDUP_REMOVED lines=10> */
[----:B0-----:R-:W5:Y:S01]  /*7660*/  LDL.LU R134, [R1+0x4ac] ;  /* 0x0004ac0001867983 */ /* 0x001f620000300800 */
        /* <DEDUP_REMOVED lines=52> */
[----:B0-----:R-:W5:Y:S04]  /*79b0*/  LDL.LU R138, [R1+0x49c] ;  /* 0x00049c00018a7983 */ /* 0x001f680000300800 */
[----:B------:R0:W-:Y:S01]  /*79c0*/  STL [R1+0x218], R139 ;  /* 0x0002188b01007387 */ /* 0x0001e20000100800 */
[----:B------:R-:W-:-:S03]  /*79d0*/  FADD R140, RZ, R140 ;  /* 0x0000008cff8c7221 */ /* 0x000fc60000000000 */
        /* <DEDUP_REMOVED lines=34> */
[----:B------:R0:W-:Y:S04]  /*7c00*/  STL [R1+0x248], R151 ;  /* 0x0002489701007387 */ /* 0x0001e80000100800 */
[----:B0-----:R-:W5:Y:S04]  /*7c10*/  LDL.LU R151, [R1+0x468] ;  /* 0x0004680001977983 */ /* 0x001f680000300800 */
[----:B------:R0:W-:Y:S02]  /*7c20*/  STL [R1+0x24c], R0 ;  /* 0x00024c0001007387 */ /* 0x0001e40000100800 */
[----:B0-----:R-:W-:-:S05]  /*7c30*/  FADD R0, RZ, R24 ;  /* 0x00000018ff007221 */ /* 0x001fca0000000000 */
        /* <DEDUP_REMOVED lines=213> */
[----:B--2---:R-:W-:-:S05]  /*8990*/  FADD R0, RZ, R131 ;  /* 0x00000083ff007221 */ /* 0x004fca0000000000 */
[----:B------:R3:W-:Y:S02]  /*89a0*/  STL [R1+0x3fc], R0 ;  /* 0x0003fc0001007387 */ /* 0x0007e40000100800 */
[----:B---3--:R-:W-:-:S05]  /*89b0*/  FADD R0, RZ, R132 ;  /* 0x00000084ff007221 */ /* 0x008fca0000000000 */
[----:B------:R4:W-:Y:S02]  /*89c0*/  STL [R1+0x400], R0 ;  /* 0x0004000001007387 */ /* 0x0009e40000100800 */
[----:B----4-:R-:W-:-:S05]  /*89d0*/  FADD R0, RZ, R133 ;  /* 0x00000085ff007221 */ /* 0x010fca0000000000 */
[----:B------:R5:W-:Y:S02]  /*89e0*/  STL [R1+0x404], R0 ;  /* 0x0004040001007387 */ /* 0x000be40000100800 */
[----:B-----5:R-:W-:-:S05]  /*89f0*/  FADD R0, RZ, R134 ;  /* 0x00000086ff007221 */ /* 0x020fca0000000000 */
        /* <DEDUP_REMOVED lines=34> */
[----:B------:R0:W-:Y:S01]  /*8c20*/  STL [R1+0x44c], R0 ;  /* 0x00044c0001007387 */ /* 0x0001e20000100800 */
[----:B------:R-:W-:-:S05]  /*8c30*/  UMOV UR6, URZ ;  /* 0x0000003f00067c82 */ /* 0x000fca0008000000 */
.L_x_18:
[----:B------:R-:W-:Y:S01]  /*8c40*/  UIADD3 UR23, UR5, 0x1, URZ ;  /* 0x0000000105177890 */ /* 0x000fe2000fffe03f */
[----:B------:R-:W-:-:S03]  /*8c50*/  UMOV UR8, 0x1 ;  /* 0x0000000100087882 */ /* 0x000fc60000000000 */
[----:B------:R-:W-:-:S04]  /*8c60*/  UISETP.NE.AND UP0, UPT, UR23, 0x2, UPT ;  /* 0x000000021700788c */ /* 0x000fc8000bf05270 */
[----:B------:R-:W-:Y:S02]  /*8c70*/  USEL UR24, URZ, 0x1, UP0 ;  /* 0x000000013f187887 */ /* 0x000fe40008000000 */
[----:B------:R-:W-:Y:S02]  /*8c80*/  USEL UR23, UR23, URZ, UP0 ;  /* 0x0000003f17177287 */ /* 0x000fe40008000000 */
[----:B------:R-:W-:-:S12]  /*8c90*/  ULOP3.LUT UR24, UR4, UR24, URZ, 0x3c, !UPT ;  /* 0x0000001804187292 */ /* 0x000fd8000f8e3c3f */
.L_x_13:
[----:B------:R-:W-:-:S04]  /*8ca0*/  UISETP.LT.AND UP0, UPT, UR10, 0x1, UPT ;  /* 0x000000010a00788c */ /* 0x000fc8000bf01270 */
[----:B------:R-:W-:-:S04]  /*8cb0*/  USEL UR16, UR10, 0x1, UP0 ;  /* 0x000000010a107887 */ /* 0x000fc80008000000 */
[----:B------:R-:W-:-:S04]  /*8cc0*/  UIADD3 UR26, UR10, -UR16, URZ ;  /* 0x800000100a1a7290 */ /* 0x000fc8000fffe03f */
[----:B------:R-:W-:-:S06]  /*8cd0*/  UISETP.GE.AND UP0, UPT, UR26, 0x1, UPT ;  /* 0x000000011a00788c */ /* 0x000fcc000bf06270 */
[----:B------:R-:W-:-:S13]  /*8ce0*/  PLOP3.LUT P0, PT, PT, PT, UP0, 0x80, 0x0 ;  /* 0x000000000000781c */ /* 0x000fda0003f0f008 */
[----:B------:R-:W-:Y:S05]  /*8cf0*/  @!P0 BRA `(.L_x_19) ;  /* 0x0000008800848947 */ /* 0x000fea0003800000 */
[----:B------:R-:W-:Y:S01]  /*8d00*/  UMOV UR25, UR5 ;  /* 0x0000000500197c82 */ /* 0x000fe20008000000 */
[----:B------:R-:W-:-:S05]  /*8d10*/  ULDC UR27, c[0x0][0x50c] ;  /* 0x00014300001b7ab9 */ /* 0x000fca0000000800 */
.L_x_27:
[----:B------:R-:W-:-:S06]  /*8d20*/  UISETP.NE.AND UP0, UPT, UR22, 0x3, UPT ;  /* 0x000000031600788c */ /* 0x000fcc000bf05270 */
[----:B------:R-:W-:-:S13]  /*8d30*/  PLOP3.LUT P1, PT, PT, PT, UP0, 0x80, 0x0 ;  /* 0x000000000000781c */ /* 0x000fda0003f2f008 */
[----:B-----5:R-:W-:Y:S05]  /*8d40*/  @!P1 BRA `(.L_x_20) ;  /* 0x0000000000049947 */ /* 0x020fea0003800000 */
[----:B------:R-:W-:Y:S01]  /*8d50*/  BPT.TRAP 0x1 ;  /* 0x000000040000795c */ /* 0x000fe20000300000 */
.L_x_20:
[----:B------:R-:W1:Y:S01]  /*8d60*/  S2UR UR16, SR_CgaCtaId ;  /* 0x00000000001079c3 */ /* 0x000e620000008800 */
[----:B------:R-:W-:Y:S01]  /*8d70*/  UMOV UR12, 0x400 ;  /* 0x00000400000c7882 */ /* 0x000fe20000000000 */
[----:B0-----:R-:W-:-:S05]  /*8d80*/  IMAD.U32 R0, RZ, RZ, UR24 ;  /* 0x00000018ff007e24 */ /* 0x001fca000f8e00ff */
[----:B------:R-:W-:Y:S01]  /*8d90*/  SHF.L.U32 R0, R0, 0x1f, RZ ;  /* 0x0000001f00007819 */ /* 0x000fe200000006ff */
[----:B-1----:R-:W-:-:S04]  /*8da0*/  ULEA UR12, UR16, UR12, 0x18 ;  /* 0x0000000c100c7291 */ /* 0x002fc8000f8ec03f */
[----:B------:R-:W-:-:S09]  /*8db0*/  ULEA UR16, UR23, UR12, 0x3 ;  /* 0x0000000c17107291 */ /* 0x000fd2000f8e183f */
[----:B------:R0:W1:Y:S01]  /*8dc0*/  SYNCS.PHASECHK.TRANS64.TRYWAIT P0, [UR16], R0 ;  /* 0x00000000ff0075a7 */ /* 0x0000620008000150 */
[----:B------:R-:W-:Y:S05]  /*8dd0*/  @!P1 BRA `(.L_x_21) ;  /* 0x0000000000049947 */ /* 0x000fea0003800000 */
[----:B------:R-:W-:Y:S01]  /*8de0*/  BPT.TRAP 0x1 ;  /* 0x000000040000795c */ /* 0x000fe20000300000 */
.L_x_21:
[----:B-1----:R-:W-:Y:S05]  /*8df0*/  @P0 BRA `(.L_x_22) ;  /* 0x0000000000080947 */ /* 0x002fea0003800000 */
[----:B------:R-:W1:Y:S02]  /*8e00*/  SYNCS.PHASECHK.TRANS64.TRYWAIT P0, [UR16], R0 ;  /* 0x00000000ff0075a7 */ /* 0x000e640008000150 */
[----:B-1----:R-:W-:Y:S05]  /*8e10*/  @!P0 BRA `(.L_x_23) ;  /* 0x0000020800748947 */ /* 0x002fea0003800000 */
.L_x_22:
        /* <DEDUP_REMOVED lines=64> */
[----:B-1----:R-:W3:Y:S04]  /*9220*/  LDL.LU.64 R108, [R1] ;  /* 0x00000000016c7983 */ /* 0x002ee80000300a00 */
        /* <DEDUP_REMOVED lines=64> */
[----:B------:R-:W-:Y:S01]  /*9630*/  UISETP.NE.AND UP0, UPT, UR7, URZ, UPT ;  /* 0x0000003f0700728c */ /* 0x000fe2000bf05270 */
[----:B------:R-:W-:Y:S01]  /*9640*/  STL [R1+0x8bc], R23 ;  /* 0x0008bc1701007387 */ /* 0x000fe20000100800 */
[----:B------:R-:W-:Y:S02]  /*9650*/  USHF.R.U32.HI UR16, URZ, 0x4, UR16 ;  /* 0x000000043f107899 */ /* 0x000fe40008011610 */
[----:B------:R-:W-:Y:S01]  /*9660*/  USEL UR8, UR8, URZ, !UP0 ;  /* 0x0000003f08087287 */ /* 0x000fe2000c000000 */
[----:B------:R-:W-:Y:S01]  /*9670*/  STL [R1+0x8b8], R22 ;  /* 0x0008b81601007387 */ /* 0x000fe20000100800 */
[----:B------:R-:W-:Y:S02]  /*9680*/  ULOP3.LUT UR16, UR16, 0x3fff, URZ, 0xc0, !UPT ;  /* 0x00003fff10107892 */ /* 0x000fe4000f8ec03f */
[----:B------:R-:W-:Y:S01]  /*9690*/  UISETP.NE.U32.AND UP0, UPT, UR8, URZ, UPT ;  /* 0x0000003f0800728c */ /* 0x000fe2000bf05070 */
[----:B------:R-:W-:Y:S01]  /*96a0*/  STL [R1+0x8b4], R21 ;  /* 0x0008b41501007387 */ /* 0x000fe20000100800 */
[----:B------:R-:W-:-:S02]  /*96b0*/  ULOP3.LUT UR7, UR11, 0x10000, URZ, 0xfc, !UPT ;  /* 0x000100000b077892 */ /* 0x000fc4000f8efc3f */
[----:B------:R-:W-:Y:S01]  /*96c0*/  ULOP3.LUT UR8, UR16, 0x10000, URZ, 0xfc, !UPT ;  /* 0x0001000010087892 */ /* 0x000fe2000f8efc3f */
[----:B------:R-:W-:Y:S01]  /*96d0*/  STL [R1+0x8b0], R20 ;  /* 0x0008b01401007387 */ /* 0x000fe20000100800 */
[----:B------:R-:W-:Y:S02]  /*96e0*/  ULEA UR7, UR23, UR7, 0xb ;  /* 0x0000000717077291 */ /* 0x000fe4000f8e583f */
[----:B------:R-:W-:Y:S01]  /*96f0*/  ULEA UR8, UR23, UR8, 0xb ;  /* 0x0000000817087291 */ /* 0x000fe2000f8e583f */
[----:B------:R-:W-:Y:S01]  /*9700*/  STL [R1+0x8ac], R19 ;  /* 0x0008ac1301007387 */ /* 0x000fe20000100800 */
[----:B------:R-:W-:Y:S01]  /*9710*/  UMOV UR17, 0x40000040 ;  /* 0x4000004000117882 */ /* 0x000fe20000000000 */
[----:B------:R-:W-:Y:S02]  /*9720*/  UMOV UR19, 0x40000040 ;  /* 0x4000004000137882 */ /* 0x000fe40000000000 */
[----:B------:R-:W-:Y:S01]  /*9730*/  UMOV UR16, UR7 ;  /* 0x0000000700107c82 */ /* 0x000fe20008000000 */
[----:B------:R-:W-:Y:S01]  /*9740*/  STL [R1+0x8a8], R18 ;  /* 0x0008a81201007387 */ /* 0x000fe20000100800 */
[----:B------:R-:W-:-:S03]  /*9750*/  UMOV UR18, UR8 ;  /* 0x0000000800127c82 */ /* 0x000fc60008000000 */
[----:B------:R-:W-:Y:S04]  /*9760*/  STL [R1+0x8a4], R17 ;  /* 0x0008a41101007387 */ /* 0x000fe80000100800 */
        /* <DEDUP_REMOVED lines=14> */
[----:B-----5:R-:W-:Y:S01]  /*9850*/  STL [R1+0x868], R2 ;  /* 0x0008680201007387 */ /* 0x020fe20000100800 */
[----:B---3--:R-:W-:-:S06]  /*9860*/  WARPGROUP.ARRIVE ;  /* 0x00000000000079c5 */ /* 0x008fcc0000000000 */
[----:B------:R-:W-:Y:S03]  /*9870*/  QGMMA.64x256x32.F32.E4M3.E4M3 R108, gdesc[UR16], R108, UP0, gsb0 ;  /* 0x03e00000106c79f3 */ /* 0x000fe6000b80086c */
        /* <DEDUP_REMOVED lines=65> */
[----:B-1----:R-:W3:Y:S04]  /*9c90*/  LDL.LU.64 R234, [R1+0xcb8] ;  /* 0x000cb80001ea7983 */ /* 0x002ee80000300a00 */
[----:B------:R-:W4:Y:S04]  /*9ca0*/  LDL.LU.64 R232, [R1+0xcb0] ;  /* 0x000cb00001e87983 */ /* 0x000f280000300a00 */
[----:B------:R-:W2:Y:S04]  /*9cb0*/  LDL.LU.64 R230, [R1+0xca8] ;  /* 0x000ca80001e67983 */ /* 0x000ea80000300a00 */
        /* <DEDUP_REMOVED lines=60> */
[----:B------:R-:W2:Y:S01]  /*a080*/  LDL.LU.64 R108, [R1+0xac0] ;  /* 0x000ac000016c7983 */ /* 0x000ea20000300a00 */
[----:B------:R-:W-:Y:S01]  /*a090*/  UIADD3 UR16, UR7, 0x400, URZ ;  /* 0x0000040007107890 */ /* 0x000fe2000fffe03f */
[----:B------:R-:W-:-:S02]  /*a0a0*/  UMOV UR17, 0x40000040 ;  /* 0x4000004000117882 */ /* 0x000fc40000000000 */
[----:B---3--:R-:W-:Y:S04]  /*a0b0*/  STL.64 [R1+0xab8], R234 ;  /* 0x000ab8ea01007387 */ /* 0x008fe80000100a00 */
[----:B----4-:R-:W-:Y:S04]  /*a0c0*/  STL.64 [R1+0xab0], R232 ;  /* 0x000ab0e801007387 */ /* 0x010fe80000100a00 */
[----:B--2---:R-:W-:Y:S04]  /*a0d0*/  STL.64 [R1+0xaa8], R230 ;  /* 0x000aa8e601007387 */ /* 0x004fe80000100a00 */
        /* <DEDUP_REMOVED lines=38> */
[----:B------:R-:W-:Y:S01]  /*a340*/  STL.64 [R1+0x970], R152 ;  /* 0x0009709801007387 */ /* 0x000fe20000100a00 */
[----:B------:R-:W-:-:S06]  /*a350*/  WARPGROUP.ARRIVE ;  /* 0x00000000000079c5 */ /* 0x000fcc0000000000 */
[----:B------:R-:W-:Y:S03]  /*a360*/  QGMMA.64x256x32.F32.E4M3.E4M3 R24, gdesc[UR16], R24, UP0, gsb0 ;  /* 0x03e00000101879f3 */ /* 0x000fe6000b800818 */
        /* <DEDUP_REMOVED lines=23> */
[----:B-1----:R-:W2:Y:S04]  /*a4e0*/  LDL.LU.64 R108, [R1] ;  /* 0x00000000016c7983 */ /* 0x002ea80000300a00 */
        /* <DEDUP_REMOVED lines=63> */
[----:B------:R-:W-:-:S02]  /*a8e0*/  UIADD3 UR16, UR7, 0x2, URZ ;  /* 0x0000000207107890 */ /* 0x000fc4000fffe03f */
[----:B------:R-:W-:Y:S01]  /*a8f0*/  UIADD3 UR18, UR8, 0x2, URZ ;  /* 0x0000000208127890 */ /* 0x000fe2000fffe03f */
[----:B------:R-:W-:Y:S01]  /*a900*/  UMOV UR17, 0x40000040 ;  /* 0x4000004000117882 */ /* 0x000fe20000000000 */
[----:B------:R-:W-:Y:S01]  /*a910*/  UMOV UR19, 0x40000040 ;  /* 0x4000004000137882 */ /* 0x000fe20000000000 */
[----:B--2---:R-:W-:-:S06]  /*a920*/  WARPGROUP.ARRIVE ;  /* 0x00000000000079c5 */ /* 0x004fcc0000000000 */
[----:B------:R-:W-:Y:S03]  /*a930*/  QGMMA.64x256x32.F32.E4M3.E4M3 R108, gdesc[UR16], R108, gsb0 ;  /* 0x03e00000106c79f3 */ /* 0x000fe6000800086c */
[----:B------:R-:W-:Y:S02]  /*a940*/  WARPGROUP.DEPBAR.LE gsb0, 0x0 ;  /* 0x00008000000079c5 */ /* 0x000fe40000010000 */
[----:B------:R-:W-:Y:S01]  /*a950*/  STL.64 [R1], R108 ;  /* 0x0000006c01007387 */ /* 0x000fe20000100a00 */
[----:B------:R-:W-:Y:S02]  /*a960*/  IMAD.MOV.U32 R2, RZ, RZ, R234 ;  /* 0x000000ffff027224 */ /* 0x000fe400078e00ea */
[----:B0-----:R-:W-:Y:S01]  /*a970*/  IMAD.MOV.U32 R0, RZ, RZ, R235 ;  /* 0x000000ffff007224 */ /* 0x001fe200078e00eb */
        /* <DEDUP_REMOVED lines=31> */
[----:B------:R-:W-:-:S03]  /*ab70*/  IMAD.MOV.U32 R23, RZ, RZ, R213 ;  /* 0x000000ffff177224 */ /* 0x000fc600078e00d5 */
        /* <DEDUP_REMOVED lines=40> */
[----:B------:R0:W-:Y:S04]  /*ae00*/  STL [R1+0x1a0], R212 ;  /* 0x0001a0d401007387 */ /* 0x0001e80000100800 */
[----:B------:R-:W2:Y:S04]  /*ae10*/  LDL.LU.64 R234, [R1+0xab8] ;  /* 0x000ab80001ea7983 */ /* 0x000ea80000300a00 */
[----:B------:R-:W3:Y:S04]  /*ae20*/  LDL.LU.64 R232, [R1+0xab0] ;  /* 0x000ab00001e87983 */ /* 0x000ee80000300a00 */
[----:B------:R-:W4:Y:S04]  /*ae30*/  LDL.LU.64 R230, [R1+0xaa8] ;  /* 0x000aa80001e67983 */ /* 0x000f280000300a00 */
        /* <DEDUP_REMOVED lines=8> */
[----:B0-----:R-:W4:Y:S04]  /*aec0*/  LDL.LU.64 R212, [R1+0xa60] ;  /* 0x000a600001d47983 */ /* 0x001f280000300a00 */
        /* <DEDUP_REMOVED lines=51> */
[----:B------:R-:W4:Y:S01]  /*b200*/  LDL.LU.64 R108, [R1+0x8c0] ;  /* 0x0008c000016c7983 */ /* 0x000f220000300a00 */
[----:B------:R-:W-:Y:S01]  /*b210*/  UIADD3 UR16, UR7, 0x402, URZ ;  /* 0x0000040207107890 */ /* 0x000fe2000fffe03f */
[----:B------:R-:W-:-:S02]  /*b220*/  UMOV UR17, 0x40000040 ;  /* 0x4000004000117882 */ /* 0x000fc40000000000 */
[----:B--2---:R-:W-:Y:S04]  /*b230*/  STL.64 [R1+0x860], R234 ;  /* 0x000860ea01007387 */ /* 0x004fe80000100a00 */
[----:B---3--:R-:W-:Y:S04]  /*b240*/  STL.64 [R1+0x858], R232 ;  /* 0x000858e801007387 */ /* 0x008fe80000100a00 */
[----:B----4-:R-:W-:Y:S04]  /*b250*/  STL.64 [R1+0x850], R230 ;  /* 0x000850e601007387 */ /* 0x010fe80000100a00 */
        /* <DEDUP_REMOVED lines=64> */
[----:B0-----:R-:W2:Y:S04]  /*b660*/  LDL.LU R108, [R1] ;  /* 0x00000000016c7983 */ /* 0x001ea80000300800 */
[----:B------:R-:W2:Y:S04]  /*b670*/  LDL.LU R109, [R1+0x4] ;  /* 0x00000400016d7983 */ /* 0x000ea80000300800 */
        /* <DEDUP_REMOVED lines=102> */
[----:B------:R-:W2:Y:S01]  /*bce0*/  LDL.LU R212, [R1+0x1a0] ;  /* 0x0001a00001d47983 */ /* 0x000ea20000300800 */
        /* <DEDUP_REMOVED lines=22> */
[----:B------:R-:W-:Y:S01]  /*be50*/  IMAD.MOV.U32 R235, RZ, RZ, R0 ;  /* 0x000000ffffeb7224 */ /* 0x000fe200078e0000 */
[----:B------:R-:W-:Y:S01]  /*be60*/  UIADD3 UR16, UR7, 0x4, URZ ;  /* 0x0000000407107890 */ /* 0x000fe2000fffe03f */
[----:B------:R0:W5:Y:S01]  /*be70*/  LDL.LU R23, [R1+0x8bc] ;  /* 0x0008bc0001177983 */ /* 0x0001620000300800 */
[----:B------:R-:W-:Y:S01]  /*be80*/  UIADD3 UR18, UR8, 0x4, URZ ;  /* 0x0000000408127890 */ /* 0x000fe2000fffe03f */
[----:B------:R-:W-:Y:S01]  /*be90*/  UMOV UR17, 0x40000040 ;  /* 0x4000004000117882 */ /* 0x000fe20000000000 */
[----:B------:R-:W-:Y:S01]  /*bea0*/  UMOV UR19, 0x40000040 ;  /* 0x4000004000137882 */ /* 0x000fe20000000000 */
[----:B------:R0:W5:Y:S04]  /*beb0*/  LDL.LU R22, [R1+0x8b8] ;  /* 0x0008b80001167983 */ /* 0x0001680000300800 */
        /* <DEDUP_REMOVED lines=19> */
[----:B------:R0:W5:Y:S01]  /*bff0*/  LDL.LU R2, [R1+0x868] ;  /* 0x0008680001027983 */ /* 0x0001620000300800 */
[----:B--2---:R-:W-:-:S06]  /*c000*/  WARPGROUP.ARRIVE ;  /* 0x00000000000079c5 */ /* 0x004fcc0000000000 */
        /* <DEDUP_REMOVED lines=66> */
[----:B-1----:R-:W2:Y:S04]  /*c430*/  LDL.LU.64 R234, [R1+0x860] ;  /* 0x0008600001ea7983 */ /* 0x002ea80000300a00 */
        /* <DEDUP_REMOVED lines=268> */
[----:B-1----:R0:W5:Y:S04]  /*d500*/  LDL.LU.64 R234, [R1+0x660] ;  /* 0x0006600001ea7983 */ /* 0x0021680000300a00 */
[----:B------:R0:W5:Y:S04]  /*d510*/  LDL.LU.64 R232, [R1+0x658] ;  /* 0x0006580001e87983 */ /* 0x0001680000300a00 */
        /* <DEDUP_REMOVED lines=63> */
[----:B------:R-:W-:Y:S01]  /*d910*/  UMOV UR17, 0x40000040 ;  /* 0x4000004000117882 */ /* 0x000fe20000000000 */
[----:B------:R-:W-:-:S04]  /*d920*/  UIADD3 UR6, UR6, 0x4, URZ ;  /* 0x0000000406067890 */ /* 0x000fc8000fffe03f */
[----:B------:R-:W-:-:S04]  /*d930*/  UISETP.NE.AND UP0, UPT, UR6, UR27, UPT ;  /* 0x0000001b0600728c */ /* 0x000fc8000bf05270 */
[----:B------:R-:W-:-:S06]  /*d940*/  USEL UR7, URZ, 0x1, UP0 ;  /* 0x000000013f077887 */ /* 0x000fcc0008000000 */
[----:B------:R-:W-:Y:S01]  /*d950*/  ISETP.NE.AND P0, PT, RZ, UR7, PT ;  /* 0x00000007ff007c0c */ /* 0x000fe2000bf05270 */
[----:B--2---:R-:W-:-:S06]  /*d960*/  WARPGROUP.ARRIVE ;  /* 0x00000000000079c5 */ /* 0x004fcc0000000000 */
[----:B------:R-:W-:Y:S03]  /*d970*/  QGMMA.64x256x32.F32.E4M3.E4M3 R24, gdesc[UR16], R24, gsb0 ;  /* 0x03e00000101879f3 */ /* 0x000fe60008000818 */
[----:B------:R-:W-:-:S03]  /*d980*/  WARPGROUP.DEPBAR.LE gsb0, 0x0 ;  /* 0x00008000000079c5 */ /* 0x000fc60000010000 */
[----:B0-----:R-:W-:Y:S05]  /*d990*/  @!P0 BRA `(.L_x_24) ;  /* 0x0000003800fc8947 */ /* 0x001fea0003800000 */
[----:B-----5:R0:W-:Y:S04]  /*d9a0*/  STL [R1+0x690], R225 ;  /* 0x000690e101007387 */ /* 0x0201e80000100800 */
[----:B------:R1:W-:Y:S01]  /*d9b0*/  STL [R1+0x68c], R226 ;  /* 0x00068ce201007387 */ /* 0x0003e20000100800 */
[----:B0-----:R-:W-:-:S03]  /*d9c0*/  IMAD.MOV.U32 R225, RZ, RZ, R0 ;  /* 0x000000ffffe17224 */ /* 0x001fc600078e0000 */
[----:B-1----:R-:W2:Y:S04]  /*d9d0*/  LDL R226, [R1+0x4] ;  /* 0x0000040001e27983 */ /* 0x002ea80000100800 */
[----:B------:R0:W-:Y:S04]  /*d9e0*/  STL [R1+0x688], R227 ;  /* 0x000688e301007387 */ /* 0x0001e80000100800 */
[----:B0-----:R-:W3:Y:S04]  /*d9f0*/  LDL R227, [R1+0x8] ;  /* 0x0000080001e37983 */ /* 0x001ee80000100800 */
[----:B------:R0:W-:Y:S04]  /*da00*/  STL [R1+0x684], R228 ;  /* 0x000684e401007387 */ /* 0x0001e80000100800 */
[----:B0-----:R-:W4:Y:S04]  /*da10*/  LDL R228, [R1+0xc] ;  /* 0x00000c0001e47983 */ /* 0x001f280000100800 */
        /* <DEDUP_REMOVED lines=211> */
[----:B0-----:R-:W4:Y:S04]  /*e750*/  LDL.LU R122, [R1+0x200] ;  /* 0x00020000017a7983 */ /* 0x001f280000300800 */
        /* <DEDUP_REMOVED lines=10> */
[----:B------:R-:W4:Y:S04]  /*e800*/  LDL.LU R0, [R1+0x22c] ;  /* 0x00022c0001007983 */ /* 0x000f280000300800 */
        /* <DEDUP_REMOVED lines=37> */
[----:B0-----:R-:W4:Y:S04]  /*ea60*/  LDL.LU R146, [R1+0x210] ;  /* 0x0002100001927983 */ /* 0x001f280000300800 */
[----:B------:R0:W-:Y:S01]  /*ea70*/  STL [R1+0x478], R147 ;  /* 0x0004789301007387 */ /* 0x0001e20000100800 */
[----:B------:R-:W-:-:S03]  /*ea80*/  FADD R2, R225, R2 ;  /* 0x00000002e1027221 */ /* 0x000fc60000000000 */
[----:B0-----:R-:W4:Y:S04]  /*ea90*/  LDL R147, [R1+0x1f8] ;  /* 0x0001f80001937983 */ /* 0x001f280000100800 */
[----:B------:R0:W-:Y:S01]  /*eaa0*/  STL [R1+0x474], R148 ;  /* 0x0004749401007387 */ /* 0x0001e20000100800 */
[----:B--2---:R-:W-:-:S01]  /*eab0*/  FADD R3, R226, R3 ;  /* 0x00000003e2037221 */ /* 0x004fc20000000000 */
[----:B---3--:R-:W-:Y:S02]  /*eac0*/  FADD R4, R227, R4 ;  /* 0x00000004e3047221 */ /* 0x008fe40000000000 */
[----:B0-----:R-:W2:Y:S04]  /*ead0*/  LDL R148, [R1+0x1c0] ;  /* 0x0001c00001947983 */ /* 0x001ea80000100800 */
[----:B------:R0:W-:Y:S01]  /*eae0*/  STL [R1+0x470], R149 ;  /* 0x0004709501007387 */ /* 0x0001e20000100800 */
[----:B----4-:R-:W-:-:S01]  /*eaf0*/  FADD R5, R228, R5 ;  /* 0x00000005e4057221 */ /* 0x010fc20000000000 */
[----:B------:R-:W-:-:S02]  /*eb00*/  FADD R6, R229, R6 ;  /* 0x00000006e5067221 */ /* 0x000fc40000000000 */
[----:B0-----:R-:W3:Y:S04]  /*eb10*/  LDL R149, [R1+0x1f4] ;  /* 0x0001f40001957983 */ /* 0x001ee80000100800 */
[----:B------:R0:W-:Y:S01]  /*eb20*/  STL [R1+0x46c], R150 ;  /* 0x00046c9601007387 */ /* 0x0001e20000100800 */
[----:B------:R-:W-:-:S01]  /*eb30*/  FADD R7, R230, R7 ;  /* 0x00000007e6077221 */ /* 0x000fc20000000000 */
[----:B------:R-:W-:Y:S02]  /*eb40*/  FADD R8, R231, R8 ;  /* 0x00000008e7087221 */ /* 0x000fe40000000000 */
[----:B0-----:R-:W4:Y:S04]  /*eb50*/  LDL.LU R150, [R1+0x20c] ;  /* 0x00020c0001967983 */ /* 0x001f280000300800 */
[----:B------:R0:W-:Y:S01]  /*eb60*/  STL [R1+0x468], R151 ;  /* 0x0004689701007387 */ /* 0x0001e20000100800 */
[----:B------:R-:W-:-:S01]  /*eb70*/  FADD R9, R232, R9 ;  /* 0x00000009e8097221 */ /* 0x000fc20000000000 */
[----:B------:R-:W-:-:S02]  /*eb80*/  FADD R10, R233, R10 ;  /* 0x0000000ae90a7221 */ /* 0x000fc40000000000 */
[----:B0-----:R-:W3:Y:S04]  /*eb90*/  LDL R151, [R1+0x1f0] ;  /* 0x0001f00001977983 */ /* 0x001ee80000100800 */
[----:B------:R-:W2:Y:S04]  /*eba0*/  LDL.LU R225, [R1+0x690] ;  /* 0x0006900001e17983 */ /* 0x000ea80000300800 */
[----:B------:R-:W4:Y:S04]  /*ebb0*/  LDL.LU R226, [R1+0x68c] ;  /* 0x00068c0001e27983 */ /* 0x000f280000300800 */
[----:B------:R-:W3:Y:S04]  /*ebc0*/  LDL.LU R227, [R1+0x688] ;  /* 0x0006880001e37983 */ /* 0x000ee80000300800 */
[----:B------:R-:W3:Y:S04]  /*ebd0*/  LDL.LU R228, [R1+0x684] ;  /* 0x0006840001e47983 */ /* 0x000ee80000300800 */
[----:B------:R-:W3:Y:S01]  /*ebe0*/  LDL.LU R229, [R1+0x680] ;  /* 0x0006800001e57983 */ /* 0x000ee20000300800 */
[----:B------:R-:W-:-:S03]  /*ebf0*/  FADD R11, R234, R11 ;  /* 0x0000000bea0b7221 */ /* 0x000fc60000000000 */
[----:B------:R-:W3:Y:S01]  /*ec00*/  LDL.LU R230, [R1+0x67c] ;  /* 0x00067c0001e67983 */ /* 0x000ee20000300800 */
[----:B------:R-:W-:-:S03]  /*ec10*/  FADD R12, R235, R12 ;  /* 0x0000000ceb0c7221 */ /* 0x000fc60000000000 */
[----:B------:R-:W3:Y:S04]  /*ec20*/  LDL.LU R231, [R1+0x678] ;  /* 0x0006780001e77983 */ /* 0x000ee80000300800 */
[----:B------:R-:W3:Y:S04]  /*ec30*/  LDL.LU R232, [R1+0x674] ;  /* 0x0006740001e87983 */ /* 0x000ee80000300800 */
[----:B------:R-:W3:Y:S04]  /*ec40*/  LDL.LU R233, [R1+0x670] ;  /* 0x0006700001e97983 */ /* 0x000ee80000300800 */
[----:B------:R-:W3:Y:S04]  /*ec50*/  LDL.LU R234, [R1+0x66c] ;  /* 0x00066c0001ea7983 */ /* 0x000ee80000300800 */
[----:B------:R-:W3:Y:S01]  /*ec60*/  LDL.LU R235, [R1+0x668] ;  /* 0x0006680001eb7983 */ /* 0x000ee20000300800 */
[----:B------:R-:W-:-:S01]  /*ec70*/  FADD R13, R24, R13 ;  /* 0x0000000d180d7221 */ /* 0x000fc20000000000 */
[----:B------:R-:W-:Y:S01]  /*ec80*/  FADD R14, R25, R14 ;  /* 0x0000000e190e7221 */ /* 0x000fe20000000000 */
[----:B------:R-:W-:-:S01]  /*ec90*/  FADD R15, R26, R15 ;  /* 0x0000000f1a0f7221 */ /* 0x000fc20000000000 */
[----:B------:R-:W3:Y:S01]  /*eca0*/  LDL.LU R24, [R1+0x664] ;  /* 0x0006640001187983 */ /* 0x000ee20000300800 */
[----:B------:R-:W-:-:S01]  /*ecb0*/  FADD R16, R27, R16 ;  /* 0x000000101b107221 */ /* 0x000fc20000000000 */
[----:B------:R-:W-:-:S02]  /*ecc0*/  FADD R17, R28, R17 ;  /* 0x000000111c117221 */ /* 0x000fc40000000000 */
[----:B------:R-:W3:Y:S01]  /*ecd0*/  LDL.LU R25, [R1+0x660] ;  /* 0x0006600001197983 */ /* 0x000ee20000300800 */
[----:B------:R-:W-:-:S03]  /*ece0*/  FADD R18, R29, R18 ;  /* 0x000000121d127221 */ /* 0x000fc60000000000 */
        /* <DEDUP_REMOVED lines=157> */
[----:B--2---:R-:W-:-:S03]  /*f6c0*/  FADD R225, R108, R225 ;  /* 0x000000e16ce17221 */ /* 0x004fc60000000000 */
[----:B------:R-:W2:Y:S01]  /*f6d0*/  LDL.LU R105, [R1+0x520] ;  /* 0x0005200001697983 */ /* 0x000ea20000300800 */
[----:B----4-:R-:W-:-:S03]  /*f6e0*/  FADD R226, R109, R226 ;  /* 0x000000e26de27221 */ /* 0x010fc60000000000 */
[----:B------:R-:W4:Y:S01]  /*f6f0*/  LDL.LU R106, [R1+0x51c] ;  /* 0x00051c00016a7983 */ /* 0x000f220000300800 */
[----:B---3--:R-:W-:-:S03]  /*f700*/  FADD R227, R110, R227 ;  /* 0x000000e36ee37221 */ /* 0x008fc60000000000 */
        /* <DEDUP_REMOVED lines=15> */
[----:B------:R-:W-:-:S01]  /*f800*/  FADD R235, R118, R235 ;  /* 0x000000eb76eb7221 */ /* 0x000fc20000000000 */
[----:B------:R-:W-:Y:S02]  /*f810*/  FADD R122, R121, R122 ;  /* 0x0000007a797a7221 */ /* 0x000fe40000000000 */
[----:B------:R-:W3:Y:S01]  /*f820*/  LDL.LU R115, [R1+0x4f8] ;  /* 0x0004f80001737983 */ /* 0x000ee20000300800 */
[----:B------:R-:W-:-:S03]  /*f830*/  FADD R236, R119, R236 ;  /* 0x000000ec77ec7221 */ /* 0x000fc60000000000 */
[----:B------:R-:W3:Y:S01]  /*f840*/  LDL.LU R116, [R1+0x4f4] ;  /* 0x0004f40001747983 */ /* 0x000ee20000300800 */
[----:B------:R-:W-:-:S03]  /*f850*/  FADD R237, R120, R237 ;  /* 0x000000ed78ed7221 */ /* 0x000fc60000000000 */
[----:B------:R-:W3:Y:S01]  /*f860*/  LDL.LU R117, [R1+0x4f0] ;  /* 0x0004f00001757983 */ /* 0x000ee20000300800 */
[----:B------:R-:W-:-:S03]  /*f870*/  FADD R124, R123, R124 ;  /* 0x0000007c7b7c7221 */ /* 0x000fc60000000000 */
[----:B------:R-:W3:Y:S04]  /*f880*/  LDL.LU R118, [R1+0x4ec] ;  /* 0x0004ec0001767983 */ /* 0x000ee80000300800 */
[----:B------:R-:W3:Y:S01]  /*f890*/  LDL.LU R119, [R1+0x4e8] ;  /* 0x0004e80001777983 */ /* 0x000ee20000300800 */
[----:B------:R-:W-:-:S03]  /*f8a0*/  FADD R126, R125, R126 ;  /* 0x0000007e7d7e7221 */ /* 0x000fc60000000000 */
[----:B------:R-:W3:Y:S04]  /*f8b0*/  LDL.LU R120, [R1+0x4e4] ;  /* 0x0004e40001787983 */ /* 0x000ee80000300800 */
[----:B------:R-:W3:Y:S04]  /*f8c0*/  LDL.LU R121, [R1+0x4e0] ;  /* 0x0004e00001797983 */ /* 0x000ee80000300800 */
[----:B------:R0:W-:Y:S01]  /*f8d0*/  STL [R1+0x200], R122 ;  /* 0x0002007a01007387 */ /* 0x0001e20000100800 */
[----:B------:R-:W-:-:S01]  /*f8e0*/  FADD R150, R127, R150 ;  /* 0x000000967f967221 */ /* 0x000fc20000000000 */
[----:B------:R-:W-:Y:S01]  /*f8f0*/  FADD R146, R148, R146 ;  /* 0x0000009294927221 */ /* 0x000fe20000000000 */
[----:B------:R-:W-:-:S01]  /*f900*/  FADD R143, R144, R143 ;  /* 0x0000008f908f7221 */ /* 0x000fc20000000000 */
[----:B------:R-:W-:Y:S01]  /*f910*/  FADD R141, R142, R141 ;  /* 0x0000008d8e8d7221 */ /* 0x000fe20000000000 */
[----:B0-----:R-:W3:Y:S04]  /*f920*/  LDL.LU R122, [R1+0x4dc] ;  /* 0x0004dc00017a7983 */ /* 0x001ee80000300800 */
[----:B------:R-:W3:Y:S04]  /*f930*/  LDL.LU R123, [R1+0x4d8] ;  /* 0x0004d800017b7983 */ /* 0x000ee80000300800 */
[----:B------:R0:W-:Y:S01]  /*f940*/  STL [R1+0x204], R124 ;  /* 0x0002047c01007387 */ /* 0x0001e20000100800 */
[----:B------:R-:W-:-:S01]  /*f950*/  FADD R139, R140, R139 ;  /* 0x0000008b8c8b7221 */ /* 0x000fc20000000000 */
[----:B------:R-:W-:Y:S01]  /*f960*/  FADD R137, R138, R137 ;  /* 0x000000898a897221 */ /* 0x000fe20000000000 */
[----:B------:R-:W-:-:S01]  /*f970*/  FADD R135, R136, R135 ;  /* 0x0000008788877221 */ /* 0x000fc20000000000 */
[----:B0-----:R-:W3:Y:S04]  /*f980*/  LDL.LU R124, [R1+0x4d4] ;  /* 0x0004d400017c7983 */ /* 0x001ee80000300800 */
[----:B------:R-:W3:Y:S04]  /*f990*/  LDL.LU R125, [R1+0x4d0] ;  /* 0x0004d000017d7983 */ /* 0x000ee80000300800 */
[----:B------:R0:W-:Y:S01]  /*f9a0*/  STL [R1+0x208], R126 ;  /* 0x0002087e01007387 */ /* 0x0001e20000100800 */
[----:B------:R-:W-:-:S01]  /*f9b0*/  FADD R131, R133, R131 ;  /* 0x0000008385837221 */ /* 0x000fc20000000000 */
[----:B------:R-:W-:-:S02]  /*f9c0*/  FADD R0, R129, R0 ;  /* 0x0000000081007221 */ /* 0x000fc40000000000 */
[----:B0-----:R-:W3:Y:S04]  /*f9d0*/  LDL.LU R126, [R1+0x4cc] ;  /* 0x0004cc00017e7983 */ /* 0x001ee80000300800 */
[----:B------:R-:W3:Y:S04]  /*f9e0*/  LDL.LU R127, [R1+0x4c8] ;  /* 0x0004c800017f7983 */ /* 0x000ee80000300800 */
[----:B------:R-:W-:Y:S04]  /*f9f0*/  STL [R1+0x20c], R150 ;  /* 0x00020c9601007387 */ /* 0x000fe80000100800 */
[----:B------:R-:W-:Y:S04]  /*fa00*/  STL [R1+0x210], R146 ;  /* 0x0002109201007387 */ /* 0x000fe80000100800 */
[----:B------:R-:W-:Y:S04]  /*fa10*/  STL [R1+0x214], R143 ;  /* 0x0002148f01007387 */ /* 0x000fe80000100800 */
[----:B------:R-:W-:Y:S04]  /*fa20*/  STL [R1+0x218], R141 ;  /* 0x0002188d01007387 */ /* 0x000fe80000100800 */
[----:B------:R-:W-:Y:S04]  /*fa30*/  STL [R1+0x21c], R139 ;  /* 0x00021c8b01007387 */ /* 0x000fe80000100800 */
[----:B------:R-:W-:Y:S04]  /*fa40*/  STL [R1+0x220], R137 ;  /* 0x0002208901007387 */ /* 0x000fe80000100800 */
[----:B------:R-:W2:Y:S04]  /*fa50*/  LDL.LU R129, [R1+0x230] ;  /* 0x0002300001817983 */ /* 0x000ea80000300800 */
[----:B------:R-:W-:Y:S04]  /*fa60*/  STL [R1+0x224], R135 ;  /* 0x0002248701007387 */ /* 0x000fe80000100800 */
[----:B------:R0:W-:Y:S04]  /*fa70*/  STL [R1+0x228], R131 ;  /* 0x0002288301007387 */ /* 0x0001e80000100800 */
[----:B0-----:R-:W4:Y:S04]  /*fa80*/  LDL.LU R131, [R1+0x234] ;  /* 0x0002340001837983 */ /* 0x001f280000300800 */
[----:B------:R-:W3:Y:S04]  /*fa90*/  LDL.LU R133, [R1+0x238] ;  /* 0x0002380001857983 */ /* 0x000ee80000300800 */
[----:B------:R0:W-:Y:S04]  /*faa0*/  STL [R1+0x22c], R0 ;  /* 0x00022c0001007387 */ /* 0x0001e80000100800 */
        /* <DEDUP_REMOVED lines=13> */
[----:B0-----:R-:W3:Y:S01]  /*fb80*/  LDL.LU R0, [R1+0x270] ;  /* 0x0002700001007983 */ /* 0x001ee20000300800 */
[----:B--2---:R-:W-:-:S03]  /*fb90*/  FADD R129, R128, R129 ;  /* 0x0000008180817221 */ /* 0x004fc60000000000 */
[----:B------:R-:W2:Y:S04]  /*fba0*/  LDL.LU R128, [R1+0x4c4] ;  /* 0x0004c40001807983 */ /* 0x000ea80000300800 */
[----:B------:R0:W-:Y:S04]  /*fbb0*/  STL [R1+0x230], R129 ;  /* 0x0002308101007387 */ /* 0x0001e80000100800 */
[----:B0-----:R-:W2:Y:S01]  /*fbc0*/  LDL.LU R129, [R1+0x4c0] ;  /* 0x0004c00001817983 */ /* 0x001ea20000300800 */
[----:B----4-:R-:W-:-:S03]  /*fbd0*/  FADD R131, R130, R131 ;  /* 0x0000008382837221 */ /* 0x010fc60000000000 */
[----:B------:R-:W4:Y:S01]  /*fbe0*/  LDL.LU R130, [R1+0x4bc] ;  /* 0x0004bc0001827983 */ /* 0x000f220000300800 */
[----:B---3--:R-:W-:-:S03]  /*fbf0*/  FADD R133, R132, R133 ;  /* 0x0000008584857221 */ /* 0x008fc60000000000 */
[----:B------:R0:W-:Y:S01]  /*fc00*/  STL [R1+0x234], R131 ;  /* 0x0002348301007387 */ /* 0x0001e20000100800 */
[----:B------:R-:W-:-:S03]  /*fc10*/  FADD R135, R134, R135 ;  /* 0x0000008786877221 */ /* 0x000fc60000000000 */
[----:B0-----:R-:W3:Y:S01]  /*fc20*/  LDL.LU R131, [R1+0x4b8] ;  /* 0x0004b80001837983 */ /* 0x001ee20000300800 */
[----:B------:R-:W-:-:S03]  /*fc30*/  FADD R150, R151, R150 ;  /* 0x0000009697967221 */ /* 0x000fc60000000000 */
[----:B------:R-:W3:Y:S01]  /*fc40*/  LDL.LU R132, [R1+0x4b4] ;  /* 0x0004b40001847983 */ /* 0x000ee20000300800 */
[----:B------:R-:W-:-:S03]  /*fc50*/  FADD R148, R149, R148 ;  /* 0x0000009495947221 */ /* 0x000fc60000000000 */
[----:B------:R0:W-:Y:S01]  /*fc60*/  STL [R1+0x238], R133 ;  /* 0x0002388501007387 */ /* 0x0001e20000100800 */
[----:B------:R-:W-:-:S01]  /*fc70*/  FADD R146, R147, R146 ;  /* 0x0000009293927221 */ /* 0x000fc20000000000 */
[----:B------:R-:W-:Y:S02]  /*fc80*/  FADD R144, R145, R144 ;  /* 0x0000009091907221 */ /* 0x000fe40000000000 */
[----:B0-----:R-:W3:Y:S01]  /*fc90*/  LDL.LU R133, [R1+0x4b0] ;  /* 0x0004b00001857983 */ /* 0x001ee20000300800 */
[----:B------:R-:W-:-:S03]  /*fca0*/  FADD R143, R24, R143 ;  /* 0x0000008f188f7221 */ /* 0x000fc60000000000 */
[----:B------:R-:W3:Y:S01]  /*fcb0*/  LDL.LU R134, [R1+0x4ac] ;  /* 0x0004ac0001867983 */ /* 0x000ee20000300800 */
[----:B------:R-:W-:-:S03]  /*fcc0*/  FADD R142, R25, R142 ;  /* 0x0000008e198e7221 */ /* 0x000fc60000000000 */
[----:B------:R0:W-:Y:S01]  /*fcd0*/  STL [R1+0x23c], R135 ;  /* 0x00023c8701007387 */ /* 0x0001e20000100800 */
[----:B------:R-:W-:-:S01]  /*fce0*/  FADD R141, R26, R141 ;  /* 0x0000008d1a8d7221 */ /* 0x000fc20000000000 */
[----:B------:R-:W-:Y:S01]  /*fcf0*/  FADD R140, R27, R140 ;  /* 0x0000008c1b8c7221 */ /* 0x000fe20000000000 */
[----:B------:R-:W-:-:S01]  /*fd00*/  FADD R139, R28, R139 ;  /* 0x0000008b1c8b7221 */ /* 0x000fc20000000000 */
[----:B0-----:R-:W3:Y:S01]  /*fd10*/  LDL.LU R135, [R1+0x4a8] ;  /* 0x0004a80001877983 */ /* 0x001ee20000300800 */
[----:B------:R-:W-:-:S03]  /*fd20*/  FADD R138, R29, R138 ;  /* 0x0000008a1d8a7221 */ /* 0x000fc60000000000 */
[----:B------:R0:W-:Y:S01]  /*fd30*/  STL [R1+0x240], R150 ;  /* 0x0002409601007387 */ /* 0x0001e20000100800 */
[----:B------:R-:W-:-:S03]  /*fd40*/  FADD R137, R30, R137 ;  /* 0x000000891e897221 */ /* 0x000fc60000000000 */
[----:B------:R1:W-:Y:S01]  /*fd50*/  STL [R1+0x244], R148 ;  /* 0x0002449401007387 */ /* 0x0003e20000100800 */
[----:B------:R-:W-:-:S03]  /*fd60*/  FADD R136, R31, R136 ;  /* 0x000000881f887221 */ /* 0x000fc60000000000 */
[----:B------:R1:W-:Y:S01]  /*fd70*/  STL [R1+0x248], R146 ;  /* 0x0002489201007387 */ /* 0x0003e20000100800 */
[----:B------:R-:W-:-:S03]  /*fd80*/  FADD R0, R32, R0 ;  /* 0x0000000020007221 */ /* 0x000fc60000000000 */
[----:B------:R1:W-:Y:S04]  /*fd90*/  STL [R1+0x24c], R144 ;  /* 0x00024c9001007387 */ /* 0x0003e80000100800 */
[----:B------:R1:W-:Y:S04]  /*fda0*/  STL [R1+0x250], R143 ;  /* 0x0002508f01007387 */ /* 0x0003e80000100800 */
[----:B------:R1:W-:Y:S04]  /*fdb0*/  STL [R1+0x254], R142 ;  /* 0x0002548e01007387 */ /* 0x0003e80000100800 */
[----:B------:R1:W-:Y:S04]  /*fdc0*/  STL [R1+0x258], R141 ;  /* 0x0002588d01007387 */ /* 0x0003e80000100800 */
[----:B------:R1:W-:Y:S04]  /*fdd0*/  STL [R1+0x25c], R140 ;  /* 0x00025c8c01007387 */ /* 0x0003e80000100800 */
[----:B------:R1:W-:Y:S04]  /*fde0*/  STL [R1+0x260], R139 ;  /* 0x0002608b01007387 */ /* 0x0003e80000100800 */
[----:B------:R1:W-:Y:S04]  /*fdf0*/  STL [R1+0x264], R138 ;  /* 0x0002648a01007387 */ /* 0x0003e80000100800 */
[----:B------:R-:W2:Y:S04]  /*fe00*/  LDL.LU R151, [R1+0x274] ;  /* 0x0002740001977983 */ /* 0x000ea80000300800 */
[----:B------:R1:W-:Y:S04]  /*fe10*/  STL [R1+0x268], R137 ;  /* 0x0002688901007387 */ /* 0x0003e80000100800 */
[----:B0-----:R-:W4:Y:S04]  /*fe20*/  LDL.LU R150, [R1+0x278] ;  /* 0x0002780001967983 */ /* 0x001f280000300800 */
[----:B------:R0:W-:Y:S04]  /*fe30*/  STL [R1+0x26c], R136 ;  /* 0x00026c8801007387 */ /* 0x0001e80000100800 */
[----:B------:R-:W3:Y:S04]  /*fe40*/  LDL.LU R149, [R1+0x27c] ;  /* 0x00027c0001957983 */ /* 0x000ee80000300800 */
[----:B------:R0:W-:Y:S04]  /*fe50*/  STL [R1+0x270], R0 ;  /* 0x0002700001007387 */ /* 0x0001e80000100800 */
[----:B-1----:R-:W3:Y:S04]  /*fe60*/  LDL.LU R148, [R1+0x280] ;  /* 0x0002800001947983 */ /* 0x002ee80000300800 */
        /* <DEDUP_REMOVED lines=11> */
[----:B0-----:R-:W3:Y:S04]  /*ff20*/  LDL.LU R136, [R1+0x2b0] ;  /* 0x0002b00001887983 */ /* 0x001ee80000300800 */
[----:B------:R-:W3:Y:S01]  /*ff30*/  LDL.LU R0, [R1+0x2b4] ;  /* 0x0002b40001007983 */ /* 0x000ee20000300800 */
[----:B--2---:R-:W-:-:S05]  /*ff40*/  FADD R151, R33, R151 ;  /* 0x0000009721977221 */ /* 0x004fca0000000000 */
[----:B------:R0:W-:Y:S01]  /*ff50*/  STL [R1+0x274], R151 ;  /* 0x0002749701007387 */ /* 0x0001e20000100800 */
[----:B----4-:R-:W-:-:S05]  /*ff60*/  FADD R150, R34, R150 ;  /* 0x0000009622967221 */ /* 0x010fca0000000000 */
[----:B------:R1:W-:Y:S01]  /*ff70*/  STL [R1+0x278], R150 ;  /* 0x0002789601007387 */ /* 0x0003e20000100800 */
[----:B---3--:R-:W-:-:S05]  /*ff80*/  FADD R149, R35, R149 ;  /* 0x0000009523957221 */ /* 0x008fca0000000000 */
[----:B------:R2:W-:Y:S01]  /*ff90*/  STL [R1+0x27c], R149 ;  /* 0x00027c9501007387 */ /* 0x0005e20000100800 */
[----:B------:R-:W-:-:S01]  /*ffa0*/  FADD R148, R36, R148 ;  /* 0x0000009424947221 */ /* 0x000fc20000000000 */
[----:B------:R-:W-:-:S04]  /*ffb0*/  FADD R147, R37, R147 ;  /* 0x0000009325937221 */ /* 0x000fc80000000000 */
[----:B------:R3:W-:Y:S01]  /*ffc0*/  STL [R1+0x280], R148 ;  /* 0x0002809401007387 */ /* 0x0007e20000100800 */
[----:B------:R-:W-:-:S03]  /*ffd0*/  FADD R146, R38, R146 ;  /* 0x0000009226927221 */ /* 0x000fc60000000000 */
        /* <DEDUP_REMOVED lines=20> */
[----:B0-----:R-:W4:Y:S01]  /*10120*/  LDL.LU R151, [R1+0x2b8] ;  /* 0x0002b80001977983 */ /* 0x001f220000300800 */
[----:B------:R-:W-:-:S03]  /*10130*/  FADD R0, R49, R0 ;  /* 0x0000000031007221 */ /* 0x000fc60000000000 */
[----:B------:R0:W-:Y:S04]  /*10140*/  STL [R1+0x2ac], R137 ;  /* 0x0002ac8901007387 */ /* 0x0001e80000100800 */
[----:B-1----:R-:W4:Y:S04]  /*10150*/  LDL.LU R150, [R1+0x2bc] ;  /* 0x0002bc0001967983 */ /* 0x002f280000300800 */
[----:B------:R1:W-:Y:S04]  /*10160*/  STL [R1+0x2b0], R136 ;  /* 0x0002b08801007387 */ /* 0x0003e80000100800 */
[----:B--2---:R-:W2:Y:S04]  /*10170*/  LDL.LU R149, [R1+0x2c0] ;  /* 0x0002c00001957983 */ /* 0x004ea80000300800 */
[----:B------:R1:W-:Y:S04]  /*10180*/  STL [R1+0x2b4], R0 ;  /* 0x0002b40001007387 */ /* 0x0003e80000100800 */
[----:B---3--:R-:W3:Y:S04]  /*10190*/  LDL.LU R148, [R1+0x2c4] ;  /* 0x0002c40001947983 */ /* 0x008ee80000300800 */
[----:B----4-:R-:W4:Y:S04]  /*101a0*/  LDL.LU R147, [R1+0x2c8] ;  /* 0x0002c80001937983 */ /* 0x010f280000300800 */
[----:B------:R-:W4:Y:S04]  /*101b0*/  LDL.LU R146, [R1+0x2cc] ;  /* 0x0002cc0001927983 */ /* 0x000f280000300800 */
        /* <DEDUP_REMOVED lines=8> */
[----:B0-----:R-:W4:Y:S04]  /*10240*/  LDL.LU R137, [R1+0x2f0] ;  /* 0x0002f00001897983 */ /* 0x001f280000300800 */
[----:B-1----:R-:W4:Y:S04]  /*10250*/  LDL.LU R136, [R1+0x2f4] ;  /* 0x0002f40001887983 */ /* 0x002f280000300800 */
[----:B------:R-:W4:Y:S01]  /*10260*/  LDL.LU R0, [R1+0x2f8] ;  /* 0x0002f80001007983 */ /* 0x000f220000300800 */
[----:B------:R-:W-:-:S01]  /*10270*/  FADD R151, R50, R151 ;  /* 0x0000009732977221 */ /* 0x000fc20000000000 */
[----:B------:R-:W-:-:S04]  /*10280*/  FADD R150, R51, R150 ;  /* 0x0000009633967221 */ /* 0x000fc80000000000 */
[----:B------:R0:W-:Y:S01]  /*10290*/  STL [R1+0x2b8], R151 ;  /* 0x0002b89701007387 */ /* 0x0001e20000100800 */
[----:B--2---:R-:W-:-:S03]  /*102a0*/  FADD R149, R52, R149 ;  /* 0x0000009534957221 */ /* 0x004fc60000000000 */
[----:B------:R1:W-:Y:S01]  /*102b0*/  STL [R1+0x2bc], R150 ;  /* 0x0002bc9601007387 */ /* 0x0003e20000100800 */
[----:B---3--:R-:W-:-:S03]  /*102c0*/  FADD R148, R53, R148 ;  /* 0x0000009435947221 */ /* 0x008fc60000000000 */
[----:B------:R2:W-:Y:S01]  /*102d0*/  STL [R1+0x2c0], R149 ;  /* 0x0002c09501007387 */ /* 0x0005e20000100800 */
[----:B----4-:R-:W-:-:S03]  /*102e0*/  FADD R147, R54, R147 ;  /* 0x0000009336937221 */ /* 0x010fc60000000000 */
        /* <DEDUP_REMOVED lines=198> */
[----:B------:R-:W-:Y:S01]  /*10f50*/  STL [R1+0x3c8], R151 ;  /* 0x0003c89701007387 */ /* 0x000fe20000100800 */
[----:B--2---:R-:W-:-:S03]  /*10f60*/  FADD R149, R120, R149 ;  /* 0x0000009578957221 */ /* 0x004fc60000000000 */
[----:B------:R-:W-:Y:S01]  /*10f70*/  STL [R1+0x3cc], R150 ;  /* 0x0003cc9601007387 */ /* 0x000fe20000100800 */
[----:B---3--:R-:W-:-:S03]  /*10f80*/  FADD R148, R121, R148 ;  /* 0x0000009479947221 */ /* 0x008fc60000000000 */
[----:B------:R-:W-:Y:S01]  /*10f90*/  STL [R1+0x3d0], R149 ;  /* 0x0003d09501007387 */ /* 0x000fe20000100800 */
[----:B----4-:R-:W-:-:S03]  /*10fa0*/  FADD R147, R122, R147 ;  /* 0x000000937a937221 */ /* 0x010fc60000000000 */
[----:B------:R-:W-:Y:S01]  /*10fb0*/  STL [R1+0x3d4], R148 ;  /* 0x0003d49401007387 */ /* 0x000fe20000100800 */
[----:B------:R-:W-:-:S03]  /*10fc0*/  FADD R146, R123, R146 ;  /* 0x000000927b927221 */ /* 0x000fc60000000000 */
        /* <DEDUP_REMOVED lines=17> */
[----:B------:R-:W-:-:S01]  /*110e0*/  FADD R137, R132, R137 ;  /* 0x0000008984897221 */ /* 0x000fc20000000000 */
[----:B------:R-:W-:Y:S02]  /*110f0*/  FADD R136, R133, R136 ;  /* 0x0000008885887221 */ /* 0x000fe40000000000 */
[----:B------:R-:W-:Y:S04]  /*11100*/  STL [R1+0x3fc], R138 ;  /* 0x0003fc8a01007387 */ /* 0x000fe80000100800 */
[----:B------:R0:W-:Y:S04]  /*11110*/  STL [R1+0x404], R136 ;  /* 0x0004048801007387 */ /* 0x0001e80000100800 */
[----:B------:R1:W-:Y:S04]  /*11120*/  STL [R1+0x400], R137 ;  /* 0x0004008901007387 */ /* 0x0003e80000100800 */
[----:B0-----:R-:W2:Y:S01]  /*11130*/  LDL.LU R136, [R1+0x40c] ;  /* 0x00040c0001887983 */ /* 0x001ea20000300800 */
[----:B------:R-:W-:-:S03]  /*11140*/  FADD R0, R134, R0 ;  /* 0x0000000086007221 */ /* 0x000fc60000000000 */
[----:B-1----:R-:W3:Y:S04]  /*11150*/  LDL.LU R137, [R1+0x410] ;  /* 0x0004100001897983 */ /* 0x002ee80000300800 */
[----:B------:R-:W4:Y:S04]  /*11160*/  LDL.LU R138, [R1+0x414] ;  /* 0x00041400018a7983 */ /* 0x000f280000300800 */
[----:B------:R0:W-:Y:S04]  /*11170*/  STL [R1+0x408], R0 ;  /* 0x0004080001007387 */ /* 0x0001e80000100800 */
        /* <DEDUP_REMOVED lines=13> */
[----:B0-----:R-:W4:Y:S01]  /*11250*/  LDL.LU R0, [R1+0x44c] ;  /* 0x00044c0001007983 */ /* 0x001f220000300800 */
[----:B--2---:R-:W-:-:S05]  /*11260*/  FADD R136, R135, R136 ;  /* 0x0000008887887221 */ /* 0x004fca0000000000 */
[----:B------:R0:W-:Y:S04]  /*11270*/  STL [R1+0x40c], R136 ;  /* 0x00040c8801007387 */ /* 0x0001e80000100800 */
[----:B0-----:R-:W3:Y:S02]  /*11280*/  LDL.LU R136, [R1+0x4a4] ;  /* 0x0004a40001887983 */ /* 0x001ee40000300800 */
[----:B---3--:R-:W-:-:S05]  /*11290*/  FADD R137, R136, R137 ;  /* 0x0000008988897221 */ /* 0x008fca0000000000 */
[----:B------:R0:W-:Y:S04]  /*112a0*/  STL [R1+0x410], R137 ;  /* 0x0004108901007387 */ /* 0x0001e80000100800 */
[----:B0-----:R-:W4:Y:S02]  /*112b0*/  LDL.LU R137, [R1+0x4a0] ;  /* 0x0004a00001897983 */ /* 0x001f240000300800 */
[----:B----4-:R-:W-:-:S05]  /*112c0*/  FADD R138, R137, R138 ;  /* 0x0000008a898a7221 */ /* 0x010fca0000000000 */
[----:B------:R0:W-:Y:S04]  /*112d0*/  STL [R1+0x414], R138 ;  /* 0x0004148a01007387 */ /* 0x0001e80000100800 */
[----:B0-----:R-:W2:Y:S02]  /*112e0*/  LDL.LU R138, [R1+0x49c] ;  /* 0x00049c00018a7983 */ /* 0x001ea40000300800 */
[----:B--2---:R-:W-:-:S05]  /*112f0*/  FADD R139, R138, R139 ;  /* 0x0000008b8a8b7221 */ /* 0x004fca0000000000 */
        /* <DEDUP_REMOVED lines=37> */
[----:B0-----:R-:W2:Y:S01]  /*11550*/  LDL.LU R151, [R1+0x468] ;  /* 0x0004680001977983 */ /* 0x001ea20000300800 */
[----:B------:R-:W-:Y:S01]  /*11560*/  UMOV UR6, URZ ;  /* 0x0000003f00067c82 */ /* 0x000fe20008000000 */
[----:B--2---:R-:W-:-:S05]  /*11570*/  FADD R0, R0, R151 ;  /* 0x0000009700007221 */ /* 0x004fca0000000000 */
[----:B------:R0:W-:Y:S02]  /*11580*/  STL [R1+0x44c], R0 ;  /* 0x00044c0001007387 */ /* 0x0001e40000100800 */
.L_x_24:
[----:B------:R-:W-:Y:S05]  /*11590*/  @!P1 BRA `(.L_x_25) ;  /* 0x0000000000049947 */ /* 0x000fea0003800000 */
[----:B------:R-:W-:Y:S01]  /*115a0*/  BPT.TRAP 0x1 ;  /* 0x000000040000795c */ /* 0x000fe20000300000 */
.L_x_25:
[----:B------:R-:W-:Y:S02]  /*115b0*/  UISETP.GT.U32.AND UP0, UPT, UR13, 0x1, UPT ;  /* 0x000000010d00788c */ /* 0x000fe4000bf04070 */
[----:B------:R-:W-:-:S04]  /*115c0*/  ULEA UR8, UR25, UR12, 0x3 ;  /* 0x0000000c19087291 */ /* 0x000fc8000f8e183f */
[----:B------:R-:W-:Y:S01]  /*115d0*/  UIADD3 UR8, UR8, 0x10, URZ ;  /* 0x0000001008087890 */ /* 0x000fe2000fffe03f */
[----:B------:R-:W-:-:S03]  /*115e0*/  PLOP3.LUT P0, PT, PT, PT, UP0, 0x80, 0x0 ;  /* 0x000000000000781c */ /* 0x000fc60003f0f008 */
[----:B------:R-:W-:-:S09]  /*115f0*/  UPRMT UR8, URZ, 0x654, UR8 ;  /* 0x000006543f087896 */ /* 0x000fd20008000008 */
[----:B------:R-:W-:Y:S01]  /*11600*/  SYNCS.ARRIVE.TRANS64.RED.A1T0 RZ, [UR8], RZ ;  /* 0x000000ffffff79a7 */ /* 0x000fe20008100408 */
[----:B------:R-:W-:Y:S05]  /*11610*/  @P0 BRA `(.L_x_26) ;  /* 0x0000000000040947 */ /* 0x000fea0003800000 */
[----:B------:R-:W-:Y:S01]  /*11620*/  BPT.TRAP 0x1 ;  /* 0x000000040000795c */ /* 0x000fe20000300000 */
.L_x_26:
[----:B------:R-:W-:Y:S02]  /*11630*/  UISETP.GT.AND UP2, UPT, UR26, 0x1, UPT ;  /* 0x000000011a00788c */ /* 0x000fe4000bf44270 */
[----:B------:R-:W-:Y:S02]  /*11640*/  UIADD3 UR23, UR23, 0x1, URZ ;  /* 0x0000000117177890 */ /* 0x000fe4000fffe03f */
[----:B------:R-:W-:Y:S02]  /*11650*/  UIADD3 UR25, UR25, 0x1, URZ ;  /* 0x0000000119197890 */ /* 0x000fe4000fffe03f */
[----:B------:R-:W-:Y:S01]  /*11660*/  PLOP3.LUT P0, PT, PT, PT, UP2, 0x80, 0x0 ;  /* 0x000000000000781c */ /* 0x000fe20003f0f028 */
[----:B------:R-:W-:Y:S02]  /*11670*/  UISETP.NE.AND UP0, UPT, UR23, 0x2, UPT ;  /* 0x000000021700788c */ /* 0x000fe4000bf05270 */
[----:B------:R-:W-:Y:S02]  /*11680*/  UIADD3 UR16, UR26, -0x1, URZ ;  /* 0xffffffff1a107890 */ /* 0x000fe4000fffe03f */
[----:B------:R-:W-:-:S02]  /*11690*/  USEL UR8, URZ, 0x1, UP0 ;  /* 0x000000013f087887 */ /* 0x000fc40008000000 */
[----:B------:R-:W-:Y:S02]  /*116a0*/  UISETP.NE.AND UP1, UPT, UR25, 0x2, UPT ;  /* 0x000000021900788c */ /* 0x000fe4000bf25270 */
[----:B------:R-:W-:Y:S02]  /*116b0*/  ULOP3.LUT UR24, UR24, UR8, URZ, 0x3c, !UPT ;  /* 0x0000000818187292 */ /* 0x000fe4000f8e3c3f */
[----:B------:R-:W-:Y:S02]  /*116c0*/  USEL UR23, UR23, URZ, UP0 ;  /* 0x0000003f17177287 */ /* 0x000fe40008000000 */
[----:B------:R-:W-:Y:S01]  /*116d0*/  USEL UR25, UR25, URZ, UP1 ;  /* 0x0000003f19197287 */ /* 0x000fe20008800000 */
[----:B------:R-:W-:Y:S01]  /*116e0*/  UMOV UR8, 0x1 ;  /* 0x0000000100087882 */ /* 0x000fe20000000000 */
[----:B------:R-:W-:Y:S01]  /*116f0*/  UMOV UR26, UR16 ;  /* 0x00000010001a7c82 */ /* 0x000fe20008000000 */
[----:B------:R-:W-:Y:S09]  /*11700*/  @P0 BRA `(.L_x_27) ;  /* 0xffffff7400840947 */ /* 0x000ff2000383ffff */
.L_x_19:
[----:B------:R-:W-:-:S04]  /*11710*/  UISETP.NE.AND UP0, UPT, UR6, URZ, UPT ;  /* 0x0000003f0600728c */ /* 0x000fc8000bf05270 */
[----:B------:R-:W-:-:S06]  /*11720*/  USEL UR6, URZ, 0x1, !UP0 ;  /* 0x000000013f067887 */ /* 0x000fcc000c000000 */
[----:B------:R-:W-:-:S13]  /*11730*/  ISETP.NE.AND P0, PT, RZ, UR6, PT ;  /* 0x00000006ff007c0c */ /* 0x000fda000bf05270 */
[----:B------:R-:W-:Y:S05]  /*11740*/  @!P0 BRA `(.L_x_28) ;  /* 0x0000003800188947 */ /* 0x000fea0003800000 */
[----:B------:R1:W-:Y:S04]  /*11750*/  STL [R1+0x620], R41 ;  /* 0x0006202901007387 */ /* 0x0003e80000100800 */
[----:B-1----:R-:W3:Y:S04]  /*11760*/  LDL.LU R41, [R1] ;  /* 0x0000000001297983 */ /* 0x002ee80000300800 */
[----:B------:R1:W-:Y:S04]  /*11770*/  STL [R1+0x61c], R42 ;  /* 0x00061c2a01007387 */ /* 0x0003e80000100800 */
[----:B-1----:R-:W4:Y:S04]  /*11780*/  LDL.LU R42, [R1+0x4] ;  /* 0x00000400012a7983 */ /* 0x002f280000300800 */
[----:B------:R1:W-:Y:S04]  /*11790*/  STL [R1+0x618], R43 ;  /* 0x0006182b01007387 */ /* 0x0003e80000100800 */
[----:B-1----:R-:W2:Y:S04]  /*117a0*/  LDL.LU R43, [R1+0x8] ;  /* 0x00000800012b7983 */ /* 0x002ea80000300800 */
        /* <DEDUP_REMOVED lines=146> */
[----:B0-----:R-:W2:Y:S04]  /*120d0*/  LDL.LU R0, [R1+0x204] ;  /* 0x0002040001007983 */ /* 0x001ea80000300800 */
[----:B------:R0:W-:Y:S04]  /*120e0*/  STL [R1+0x4f0], R117 ;  /* 0x0004f07501007387 */ /* 0x0001e80000100800 */
        /* <DEDUP_REMOVED lines=68> */
[----:B0-----:R-:W2:Y:S01]  /*12530*/  LDL.LU R151, [R1+0x130] ;  /* 0x0001300001977983 */ /* 0x001ea20000300800 */
[----:B---3-5:R-:W-:Y:S01]  /*12540*/  FADD R2, R41, R2 ;  /* 0x0000000229027221 */ /* 0x028fe20000000000 */
[----:B----4-:R-:W-:Y:S01]  /*12550*/  FADD R3, R42, R3 ;  /* 0x000000032a037221 */ /* 0x010fe20000000000 */
[----:B--2---:R-:W-:Y:S01]  /*12560*/  FADD R4, R43, R4 ;  /* 0x000000042b047221 */ /* 0x004fe20000000000 */
[----:B------:R-:W2:Y:S01]  /*12570*/  LDL.LU R41, [R1+0x620] ;  /* 0x0006200001297983 */ /* 0x000ea20000300800 */
[----:B------:R-:W-:Y:S01]  /*12580*/  FADD R5, R44, R5 ;  /* 0x000000052c057221 */ /* 0x000fe20000000000 */
[----:B------:R-:W-:-:S02]  /*12590*/  FADD R6, R45, R6 ;  /* 0x000000062d067221 */ /* 0x000fc40000000000 */
[----:B------:R-:W3:Y:S01]  /*125a0*/  LDL.LU R42, [R1+0x61c] ;  /* 0x00061c00012a7983 */ /* 0x000ee20000300800 */
[----:B------:R-:W-:-:S03]  /*125b0*/  FADD R7, R46, R7 ;  /* 0x000000072e077221 */ /* 0x000fc60000000000 */
[----:B------:R-:W4:Y:S01]  /*125c0*/  LDL.LU R43, [R1+0x618] ;  /* 0x00061800012b7983 */ /* 0x000f220000300800 */
[----:B------:R-:W-:-:S03]  /*125d0*/  FADD R8, R47, R8 ;  /* 0x000000082f087221 */ /* 0x000fc60000000000 */
[----:B------:R-:W2:Y:S01]  /*125e0*/  LDL.LU R44, [R1+0x614] ;  /* 0x00061400012c7983 */ /* 0x000ea20000300800 */
[----:B------:R-:W-:-:S03]  /*125f0*/  FADD R9, R48, R9 ;  /* 0x0000000930097221 */ /* 0x000fc60000000000 */
        /* <DEDUP_REMOVED lines=133> */
[----:B------:R-:W-:Y:S01]  /*12e50*/  FADD R204, R115, R204 ;  /* 0x000000cc73cc7221 */ /* 0x000fe20000000000 */
[----:B------:R-:W-:Y:S02]  /*12e60*/  FADD R118, R119, R118 ;  /* 0x0000007677767221 */ /* 0x000fe40000000000 */
[----:B------:R-:W2:Y:S01]  /*12e70*/  LDL.LU R112, [R1+0x504] ;  /* 0x0005040001707983 */ /* 0x000ea20000300800 */
[----:B------:R-:W-:-:S03]  /*12e80*/  FADD R205, R116, R205 ;  /* 0x000000cd74cd7221 */ /* 0x000fc60000000000 */
[----:B------:R-:W2:Y:S01]  /*12e90*/  LDL.LU R113, [R1+0x500] ;  /* 0x0005000001717983 */ /* 0x000ea20000300800 */
[----:B------:R-:W-:-:S03]  /*12ea0*/  FADD R0, R117, R0 ;  /* 0x0000000075007221 */ /* 0x000fc60000000000 */
[----:B------:R-:W2:Y:S01]  /*12eb0*/  LDL.LU R114, [R1+0x4fc] ;  /* 0x0004fc0001727983 */ /* 0x000ea20000300800 */
[----:B------:R-:W-:-:S03]  /*12ec0*/  FADD R208, R149, R208 ;  /* 0x000000d095d07221 */ /* 0x000fc60000000000 */
[----:B------:R-:W2:Y:S04]  /*12ed0*/  LDL.LU R115, [R1+0x4f8] ;  /* 0x0004f80001737983 */ /* 0x000ea80000300800 */
[----:B------:R-:W2:Y:S01]  /*12ee0*/  LDL.LU R116, [R1+0x4f4] ;  /* 0x0004f40001747983 */ /* 0x000ea20000300800 */
[----:B------:R-:W-:Y:S01]  /*12ef0*/  FADD R207, R150, R207 ;  /* 0x000000cf96cf7221 */ /* 0x000fe20000000000 */
[----:B------:R-:W-:Y:S01]  /*12f00*/  FADD R206, R151, R206 ;  /* 0x000000ce97ce7221 */ /* 0x000fe20000000000 */
[----:B------:R-:W-:Y:S01]  /*12f10*/  FADD R237, R120, R237 ;  /* 0x000000ed78ed7221 */ /* 0x000fe20000000000 */
[----:B------:R-:W3:Y:S01]  /*12f20*/  LDL.LU R117, [R1+0x1b8] ;  /* 0x0001b80001757983 */ /* 0x000ee20000300800 */
[----:B------:R-:W-:Y:S01]  /*12f30*/  FADD R236, R121, R236 ;  /* 0x000000ec79ec7221 */ /* 0x000fe20000000000 */
[----:B------:R-:W-:Y:S01]  /*12f40*/  FADD R235, R122, R235 ;  /* 0x000000eb7aeb7221 */ /* 0x000fe20000000000 */
[----:B------:R-:W-:Y:S01]  /*12f50*/  FADD R234, R123, R234 ;  /* 0x000000ea7bea7221 */ /* 0x000fe20000000000 */
[----:B------:R-:W3:Y:S01]  /*12f60*/  LDL.LU R149, [R1+0x208] ;  /* 0x0002080001957983 */ /* 0x000ee20000300800 */
[----:B------:R-:W-:Y:S01]  /*12f70*/  FADD R233, R124, R233 ;  /* 0x000000e97ce97221 */ /* 0x000fe20000000000 */
[----:B------:R-:W-:Y:S01]  /*12f80*/  FADD R232, R125, R232 ;  /* 0x000000e87de87221 */ /* 0x000fe20000000000 */
[----:B------:R-:W-:Y:S01]  /*12f90*/  FADD R231, R126, R231 ;  /* 0x000000e77ee77221 */ /* 0x000fe20000000000 */
[----:B------:R0:W-:Y:S01]  /*12fa0*/  STL [R1+0x200], R118 ;  /* 0x0002007601007387 */ /* 0x0001e20000100800 */
[----:B------:R-:W-:Y:S01]  /*12fb0*/  FADD R230, R127, R230 ;  /* 0x000000e67fe67221 */ /* 0x000fe20000000000 */
        /* <DEDUP_REMOVED lines=8> */
[----:B0-----:R-:W4:Y:S01]  /*13040*/  LDL.LU R118, [R1+0x1bc] ;  /* 0x0001bc0001767983 */ /* 0x001f220000300800 */
[----:B------:R-:W-:Y:S01]  /*13050*/  FADD R215, R142, R215 ;  /* 0x000000d78ed77221 */ /* 0x000fe20000000000 */
[----:B------:R-:W-:Y:S01]  /*13060*/  FADD R224, R133, R224 ;  /* 0x000000e085e07221 */ /* 0x000fe20000000000 */
[----:B------:R-:W-:Y:S01]  /*13070*/  FADD R214, R143, R214 ;  /* 0x000000d68fd67221 */ /* 0x000fe20000000000 */
[----:B------:R0:W-:Y:S01]  /*13080*/  STL [R1+0x204], R0 ;  /* 0x0002040001007387 */ /* 0x0001e20000100800 */
[----:B------:R-:W-:Y:S01]  /*13090*/  FADD R223, R134, R223 ;  /* 0x000000df86df7221 */ /* 0x000fe20000000000 */
[----:B------:R-:W-:Y:S01]  /*130a0*/  FADD R213, R144, R213 ;  /* 0x000000d590d57221 */ /* 0x000fe20000000000 */
[----:B------:R-:W-:Y:S01]  /*130b0*/  FADD R222, R135, R222 ;  /* 0x000000de87de7221 */ /* 0x000fe20000000000 */
[----:B------:R-:W4:Y:S01]  /*130c0*/  LDL.LU R150, [R1+0x20c] ;  /* 0x00020c0001967983 */ /* 0x000f220000300800 */
[----:B------:R-:W-:Y:S01]  /*130d0*/  FADD R212, R145, R212 ;  /* 0x000000d491d47221 */ /* 0x000fe20000000000 */
[----:B------:R-:W-:Y:S01]  /*130e0*/  FADD R221, R136, R221 ;  /* 0x000000dd88dd7221 */ /* 0x000fe20000000000 */
[----:B------:R-:W-:Y:S01]  /*130f0*/  FADD R211, R146, R211 ;  /* 0x000000d392d37221 */ /* 0x000fe20000000000 */
[----:B------:R-:W2:Y:S01]  /*13100*/  LDL.LU R119, [R1+0x1c0] ;  /* 0x0001c00001777983 */ /* 0x000ea20000300800 */
[----:B------:R-:W-:Y:S01]  /*13110*/  FADD R220, R137, R220 ;  /* 0x000000dc89dc7221 */ /* 0x000fe20000000000 */
[----:B------:R-:W-:Y:S01]  /*13120*/  FADD R210, R147, R210 ;  /* 0x000000d293d27221 */ /* 0x000fe20000000000 */
[----:B------:R-:W-:Y:S01]  /*13130*/  FADD R219, R138, R219 ;  /* 0x000000db8adb7221 */ /* 0x000fe20000000000 */
[----:B------:R-:W2:Y:S01]  /*13140*/  LDL.LU R151, [R1+0x210] ;  /* 0x0002100001977983 */ /* 0x000ea20000300800 */
[----:B------:R-:W-:-:S03]  /*13150*/  FADD R209, R148, R209 ;  /* 0x000000d194d17221 */ /* 0x000fc60000000000 */
[----:B------:R-:W2:Y:S04]  /*13160*/  LDL.LU R120, [R1+0x1c4] ;  /* 0x0001c40001787983 */ /* 0x000ea80000300800 */
[----:B0-----:R-:W2:Y:S04]  /*13170*/  LDL.LU R0, [R1+0x214] ;  /* 0x0002140001007983 */ /* 0x001ea80000300800 */
        /* <DEDUP_REMOVED lines=28> */
[----:B---3--:R-:W-:-:S03]  /*13340*/  FADD R149, R117, R149 ;  /* 0x0000009575957221 */ /* 0x008fc60000000000 */
[----:B------:R-:W3:Y:S04]  /*13350*/  LDL.LU R117, [R1+0x4f0] ;  /* 0x0004f00001757983 */ /* 0x000ee80000300800 */
[----:B------:R0:W-:Y:S04]  /*13360*/  STL [R1+0x208], R149 ;  /* 0x0002089501007387 */ /* 0x0001e80000100800 */
[----:B0-----:R-:W3:Y:S01]  /*13370*/  LDL.LU R149, [R1+0x250] ;  /* 0x0002500001957983 */ /* 0x001ee20000300800 */
[----:B----4-:R-:W-:-:S03]  /*13380*/  FADD R150, R118, R150 ;  /* 0x0000009676967221 */ /* 0x010fc60000000000 */
[----:B------:R-:W4:Y:S04]  /*13390*/  LDL.LU R118, [R1+0x4ec] ;  /* 0x0004ec0001767983 */ /* 0x000f280000300800 */
[----:B------:R0:W-:Y:S01]  /*133a0*/  STL [R1+0x20c], R150 ;  /* 0x00020c9601007387 */ /* 0x0001e20000100800 */
[----:B--2---:R-:W-:-:S03]  /*133b0*/  FADD R151, R119, R151 ;  /* 0x0000009777977221 */ /* 0x004fc60000000000 */
[----:B0-----:R-:W2:Y:S04]  /*133c0*/  LDL.LU R150, [R1+0x254] ;  /* 0x0002540001967983 */ /* 0x001ea80000300800 */
[----:B------:R-:W4:Y:S04]  /*133d0*/  LDL.LU R119, [R1+0x4e8] ;  /* 0x0004e80001777983 */ /* 0x000f280000300800 */
[----:B------:R0:W-:Y:S04]  /*133e0*/  STL [R1+0x210], R151 ;  /* 0x0002109701007387 */ /* 0x0001e80000100800 */
[----:B0-----:R-:W4:Y:S01]  /*133f0*/  LDL.LU R151, [R1+0x258] ;  /* 0x0002580001977983 */ /* 0x001f220000300800 */
[----:B------:R-:W-:Y:S01]  /*13400*/  FADD R0, R120, R0 ;  /* 0x0000000078007221 */ /* 0x000fe20000000000 */
[----:B------:R-:W-:-:S02]  /*13410*/  FADD R122, R121, R122 ;  /* 0x0000007a797a7221 */ /* 0x000fc40000000000 */
[----:B------:R-:W4:Y:S01]  /*13420*/  LDL.LU R120, [R1+0x4e4] ;  /* 0x0004e40001787983 */ /* 0x000f220000300800 */
[----:B------:R-:W-:-:S03]  /*13430*/  FADD R124, R123, R124 ;  /* 0x0000007c7b7c7221 */ /* 0x000fc60000000000 */
[----:B------:R0:W-:Y:S01]  /*13440*/  STL [R1+0x214], R0 ;  /* 0x0002140001007387 */ /* 0x0001e20000100800 */
[----:B------:R-:W-:-:S03]  /*13450*/  FADD R126, R125, R126 ;  /* 0x0000007e7d7e7221 */ /* 0x000fc60000000000 */
[----:B0-----:R-:W4:Y:S04]  /*13460*/  LDL.LU R0, [R1+0x25c] ;  /* 0x00025c0001007983 */ /* 0x001f280000300800 */
[----:B------:R-:W4:Y:S04]  /*13470*/  LDL.LU R121, [R1+0x4e0] ;  /* 0x0004e00001797983 */ /* 0x000f280000300800 */
[----:B------:R0:W-:Y:S01]  /*13480*/  STL [R1+0x218], R122 ;  /* 0x0002187a01007387 */ /* 0x0001e20000100800 */
[----:B------:R-:W-:Y:S01]  /*13490*/  FADD R128, R127, R128 ;  /* 0x000000807f807221 */ /* 0x000fe20000000000 */
[----:B------:R-:W-:-:S02]  /*134a0*/  FADD R139, R129, R139 ;  /* 0x0000008b818b7221 */ /* 0x000fc40000000000 */
[----:B0-----:R-:W4:Y:S04]  /*134b0*/  LDL.LU R122, [R1+0x4dc] ;  /* 0x0004dc00017a7983 */ /* 0x001f280000300800 */
[----:B------:R-:W4:Y:S04]  /*134c0*/  LDL.LU R123, [R1+0x4d8] ;  /* 0x0004d800017b7983 */ /* 0x000f280000300800 */
[----:B------:R0:W-:Y:S01]  /*134d0*/  STL [R1+0x21c], R124 ;  /* 0x00021c7c01007387 */ /* 0x0001e20000100800 */
[----:B------:R-:W-:-:S03]  /*134e0*/  FADD R140, R130, R140 ;  /* 0x0000008c828c7221 */ /* 0x000fc60000000000 */
        /* <DEDUP_REMOVED lines=34> */
[----:B------:R0:W-:Y:S04]  /*13710*/  STL [R1+0x240], R145 ;  /* 0x0002409101007387 */ /* 0x0001e80000100800 */
[----:B0-----:R-:W4:Y:S04]  /*13720*/  LDL.LU R145, [R1+0x278] ;  /* 0x0002780001917983 */ /* 0x001f280000300800 */
[----:B------:R-:W4:Y:S04]  /*13730*/  LDL.LU R136, [R1+0x4a4] ;  /* 0x0004a40001887983 */ /* 0x000f280000300800 */
[----:B------:R0:W-:Y:S04]  /*13740*/  STL [R1+0x244], R146 ;  /* 0x0002449201007387 */ /* 0x0001e80000100800 */
[----:B0-----:R-:W4:Y:S04]  /*13750*/  LDL.LU R146, [R1+0x27c] ;  /* 0x00027c0001927983 */ /* 0x001f280000300800 */
[----:B------:R-:W4:Y:S04]  /*13760*/  LDL.LU R137, [R1+0x4a0] ;  /* 0x0004a00001897983 */ /* 0x000f280000300800 */
[----:B------:R0:W-:Y:S04]  /*13770*/  STL [R1+0x248], R147 ;  /* 0x0002489301007387 */ /* 0x0001e80000100800 */
[----:B0-----:R-:W4:Y:S04]  /*13780*/  LDL.LU R147, [R1+0x280] ;  /* 0x0002800001937983 */ /* 0x001f280000300800 */
[----:B------:R-:W4:Y:S01]  /*13790*/  LDL.LU R138, [R1+0x49c] ;  /* 0x00049c00018a7983 */ /* 0x000f220000300800 */
[----:B---3--:R-:W-:-:S03]  /*137a0*/  FADD R149, R24, R149 ;  /* 0x0000009518957221 */ /* 0x008fc60000000000 */
[----:B------:R0:W-:Y:S04]  /*137b0*/  STL [R1+0x24c], R148 ;  /* 0x00024c9401007387 */ /* 0x0001e80000100800 */
[----:B0-----:R-:W3:Y:S04]  /*137c0*/  LDL.LU R148, [R1+0x284] ;  /* 0x0002840001947983 */ /* 0x001ee80000300800 */
[----:B------:R0:W-:Y:S01]  /*137d0*/  STL [R1+0x250], R149 ;  /* 0x0002509501007387 */ /* 0x0001e20000100800 */
[----:B--2---:R-:W-:-:S03]  /*137e0*/  FADD R150, R25, R150 ;  /* 0x0000009619967221 */ /* 0x004fc60000000000 */
[----:B0-----:R-:W2:Y:S04]  /*137f0*/  LDL.LU R149, [R1+0x288] ;  /* 0x0002880001957983 */ /* 0x001ea80000300800 */
[----:B------:R0:W-:Y:S04]  /*13800*/  STL [R1+0x254], R150 ;  /* 0x0002549601007387 */ /* 0x0001e80000100800 */
[----:B0-----:R-:W2:Y:S01]  /*13810*/  LDL.LU R150, [R1+0x28c] ;  /* 0x00028c0001967983 */ /* 0x001ea20000300800 */
[----:B----4-:R-:W-:-:S05]  /*13820*/  FADD R151, R26, R151 ;  /* 0x000000971a977221 */ /* 0x010fca0000000000 */
[----:B------:R0:W-:Y:S04]  /*13830*/  STL [R1+0x258], R151 ;  /* 0x0002589701007387 */ /* 0x0001e80000100800 */
[----:B0-----:R-:W4:Y:S01]  /*13840*/  LDL.LU R151, [R1+0x290] ;  /* 0x0002900001977983 */ /* 0x001f220000300800 */
[----:B------:R-:W-:-:S03]  /*13850*/  FADD R0, R27, R0 ;  /* 0x000000001b007221 */ /* 0x000fc60000000000 */
[----:B------:R-:W4:Y:S04]  /*13860*/  LDL.LU R27, [R1+0x2c8] ;  /* 0x0002c800011b7983 */ /* 0x000f280000300800 */
[----:B------:R-:W4:Y:S04]  /*13870*/  LDL.LU R26, [R1+0x2cc] ;  /* 0x0002cc00011a7983 */ /* 0x000f280000300800 */
[----:B------:R-:W4:Y:S04]  /*13880*/  LDL.LU R25, [R1+0x2d0] ;  /* 0x0002d00001197983 */ /* 0x000f280000300800 */
[----:B------:R0:W-:Y:S04]  /*13890*/  STL [R1+0x25c], R0 ;  /* 0x00025c0001007387 */ /* 0x0001e80000100800 */
[----:B------:R-:W4:Y:S04]  /*138a0*/  LDL.LU R24, [R1+0x2d4] ;  /* 0x0002d40001187983 */ /* 0x000f280000300800 */
[----:B0-----:R-:W4:Y:S01]  /*138b0*/  LDL.LU R0, [R1+0x2d8] ;  /* 0x0002d80001007983 */ /* 0x001f220000300800 */
[----:B------:R-:W-:-:S05]  /*138c0*/  FADD R139, R28, R139 ;  /* 0x0000008b1c8b7221 */ /* 0x000fca0000000000 */
[----:B------:R0:W-:Y:S04]  /*138d0*/  STL [R1+0x260], R139 ;  /* 0x0002608b01007387 */ /* 0x0001e80000100800 */
[----:B0-----:R-:W4:Y:S01]  /*138e0*/  LDL.LU R139, [R1+0x498] ;  /* 0x00049800018b7983 */ /* 0x001f220000300800 */
[----:B------:R-:W-:-:S03]  /*138f0*/  FADD R140, R29, R140 ;  /* 0x0000008c1d8c7221 */ /* 0x000fc60000000000 */
[----:B------:R-:W4:Y:S04]  /*13900*/  LDL.LU R28, [R1+0x2c4] ;  /* 0x0002c400011c7983 */ /* 0x000f280000300800 */
        /* <DEDUP_REMOVED lines=30> */
[----:B---3--:R-:W-:-:S03]  /*13af0*/  FADD R148, R37, R148 ;  /* 0x0000009425947221 */ /* 0x008fc60000000000 */
[----:B------:R-:W3:Y:S04]  /*13b00*/  LDL.LU R36, [R1+0x2a4] ;  /* 0x0002a40001247983 */ /* 0x000ee80000300800 */
[----:B------:R0:W-:Y:S01]  /*13b10*/  STL [R1+0x284], R148 ;  /* 0x0002849401007387 */ /* 0x0001e20000100800 */
[----:B--2---:R-:W-:-:S03]  /*13b20*/  FADD R149, R38, R149 ;  /* 0x0000009526957221 */ /* 0x004fc60000000000 */
[----:B0-----:R-:W2:Y:S04]  /*13b30*/  LDL.LU R148, [R1+0x474] ;  /* 0x0004740001947983 */ /* 0x001ea80000300800 */
[----:B------:R-:W2:Y:S04]  /*13b40*/  LDL.LU R37, [R1+0x2a0] ;  /* 0x0002a00001257983 */ /* 0x000ea80000300800 */
[----:B------:R0:W-:Y:S01]  /*13b50*/  STL [R1+0x288], R149 ;  /* 0x0002889501007387 */ /* 0x0001e20000100800 */
[----:B------:R-:W-:-:S03]  /*13b60*/  FADD R150, R39, R150 ;  /* 0x0000009627967221 */ /* 0x000fc60000000000 */
[----:B0-----:R-:W2:Y:S04]  /*13b70*/  LDL.LU R149, [R1+0x470] ;  /* 0x0004700001957983 */ /* 0x001ea80000300800 */
[----:B------:R-:W2:Y:S04]  /*13b80*/  LDL.LU R38, [R1+0x29c] ;  /* 0x00029c0001267983 */ /* 0x000ea80000300800 */
[----:B------:R0:W-:Y:S01]  /*13b90*/  STL [R1+0x28c], R150 ;  /* 0x00028c9601007387 */ /* 0x0001e20000100800 */
[----:B----4-:R-:W-:-:S03]  /*13ba0*/  FADD R151, R40, R151 ;  /* 0x0000009728977221 */ /* 0x010fc60000000000 */
[----:B0-----:R-:W4:Y:S04]  /*13bb0*/  LDL.LU R150, [R1+0x46c] ;  /* 0x00046c0001967983 */ /* 0x001f280000300800 */
[----:B------:R-:W4:Y:S04]  /*13bc0*/  LDL.LU R39, [R1+0x298] ;  /* 0x0002980001277983 */ /* 0x000f280000300800 */
[----:B------:R0:W-:Y:S04]  /*13bd0*/  STL [R1+0x290], R151 ;  /* 0x0002909701007387 */ /* 0x0001e80000100800 */
[----:B0-----:R-:W4:Y:S04]  /*13be0*/  LDL.LU R151, [R1+0x468] ;  /* 0x0004680001977983 */ /* 0x001f280000300800 */
[----:B------:R-:W4:Y:S01]  /*13bf0*/  LDL.LU R40, [R1+0x294] ;  /* 0x0002940001287983 */ /* 0x000f220000300800 */
        /* <DEDUP_REMOVED lines=13> */
[----:B---3--:R-:W-:Y:S01]  /*13cd0*/  FADD R36, R45, R36 ;  /* 0x000000242d247221 */ /* 0x008fe20000000000 */
[----:B--2---:R-:W-:Y:S01]  /*13ce0*/  FADD R37, R44, R37 ;  /* 0x000000252c257221 */ /* 0x004fe20000000000 */
[----:B------:R-:W-:Y:S01]  /*13cf0*/  FADD R38, R43, R38 ;  /* 0x000000262b267221 */ /* 0x000fe20000000000 */
[----:B----4-:R-:W-:Y:S01]  /*13d00*/  FADD R39, R42, R39 ;  /* 0x000000272a277221 */ /* 0x010fe20000000000 */
[----:B------:R-:W-:-:S05]  /*13d10*/  FADD R40, R41, R40 ;  /* 0x0000002829287221 */ /* 0x000fca0000000000 */
[----:B------:R0:W-:Y:S04]  /*13d20*/  STL [R1+0x294], R40 ;  /* 0x0002942801007387 */ /* 0x0001e80000100800 */
        /* <DEDUP_REMOVED lines=14> */
[----:B------:R-:W4:Y:S04]  /*13e10*/  LDL.LU R53, [R1+0x2dc] ;  /* 0x0002dc0001357983 */ /* 0x000f280000300800 */
[----:B------:R4:W-:Y:S04]  /*13e20*/  STL [R1+0x2d0], R25 ;  /* 0x0002d01901007387 */ /* 0x0009e80000100800 */
[----:B------:R-:W4:Y:S04]  /*13e30*/  LDL.LU R52, [R1+0x2e0] ;  /* 0x0002e00001347983 */ /* 0x000f280000300800 */
[----:B------:R4:W-:Y:S04]  /*13e40*/  STL [R1+0x2d4], R24 ;  /* 0x0002d41801007387 */ /* 0x0009e80000100800 */
        /* <DEDUP_REMOVED lines=14> */
[----:B--2---:R-:W2:Y:S04]  /*13f30*/  LDL.LU R38, [R1+0x318] ;  /* 0x0003180001267983 */ /* 0x004ea80000300800 */
        /* <DEDUP_REMOVED lines=14> */
[----:B------:R-:W4:Y:S01]  /*14020*/  LDL.LU R0, [R1+0x354] ;  /* 0x0003540001007983 */ /* 0x000f220000300800 */
[----:B------:R-:W-:Y:S01]  /*14030*/  FADD R53, R59, R53 ;  /* 0x000000353b357221 */ /* 0x000fe20000000000 */
        /* <DEDUP_REMOVED lines=242> */
[----:B------:R-:W-:Y:S01]  /*14f60*/  FADD R24, R150, R24 ;  /* 0x0000001896187221 */ /* 0x000fe20000000000 */
[----:B------:R-:W-:-:S05]  /*14f70*/  FADD R0, R0, R151 ;  /* 0x0000009700007221 */ /* 0x000fca0000000000 */
[----:B------:R1:W-:Y:S04]  /*14f80*/  STL [R1+0x44c], R0 ;  /* 0x00044c0001007387 */ /* 0x0003e80000100800 */
[----:B------:R1:W-:Y:S04]  /*14f90*/  STL [R1+0x444], R25 ;  /* 0x0004441901007387 */ /* 0x0003e80000100800 */
[----:B------:R1:W-:Y:S02]  /*14fa0*/  STL [R1+0x448], R24 ;  /* 0x0004481801007387 */ /* 0x0003e40000100800 */
.L_x_28:
[----:B01----:R-:W0:Y:S02]  /*14fb0*/  LDC R0, c[0x0][0x28c] ;  /* 0x0000a300ff007b82 */ /* 0x003e240000000800 */
[----:B0-----:R-:W-:-:S13]  /*14fc0*/  ISETP.GE.AND P0, PT, R0, 0x1, PT ;  /* 0x000000010000780c */ /* 0x001fda0003f06270 */
[----:B------:R-:W-:Y:S05]  /*14fd0*/  @!P0 BRA `(.L_x_29) ;  /* 0x0000000000408947 */ /* 0x000fea0003800000 */
[----:B------:R-:W-:-:S06]  /*14fe0*/  UISETP.NE.AND UP0, UPT, UR22, 0x3, UPT ;  /* 0x000000031600788c */ /* 0x000fcc000bf05270 */
[----:B------:R-:W-:-:S13]  /*14ff0*/  PLOP3.LUT P0, PT, PT, PT, UP0, 0x80, 0x0 ;  /* 0x000000000000781c */ /* 0x000fda0003f0f008 */
[----:B------:R-:W-:Y:S05]  /*15000*/  @!P0 BRA `(.L_x_30) ;  /* 0x0000000000048947 */ /* 0x000fea0003800000 */
[----:B------:R-:W-:Y:S01]  /*15010*/  BPT.TRAP 0x1 ;  /* 0x000000040000795c */ /* 0x000fe20000300000 */
.L_x_30:
[----:B------:R-:W-:-:S04]  /*15020*/  UISETP.LT.AND UP0, UPT, UR10, 0x1, UPT ;  /* 0x000000010a00788c */ /* 0x000fc8000bf01270 */
[----:B------:R-:W-:Y:S02]  /*15030*/  USEL UR6, UR10, 0x1, UP0 ;  /* 0x000000010a067887 */ /* 0x000fe40008000000 */
[----:B------:R-:W-:Y:S02]  /*15040*/  UISETP.GT.U32.AND UP0, UPT, UR13, 0x1, UPT ;  /* 0x000000010d00788c */ /* 0x000fe4000bf04070 */
[----:B------:R-:W-:-:S04]  /*15050*/  UIADD3 UR6, UR5, UR10, -UR6 ;  /* 0x0000000a05067290 */ /* 0x000fc8000fffe806 */
[----:B------:R-:W-:Y:S01]  /*15060*/  USHF.L.U32 UR6, UR6, 0x3, URZ ;  /* 0x0000000306067899 */ /* 0x000fe2000800063f */
[----:B------:R-:W-:-:S03]  /*15070*/  PLOP3.LUT P0, PT, PT, PT, UP0, 0x80, 0x0 ;  /* 0x000000000000781c */ /* 0x000fc60003f0f008 */
[----:B------:R-:W-:-:S04]  /*15080*/  ULOP3.LUT UR6, UR6, 0x8, URZ, 0xc0, !UPT ;  /* 0x0000000806067892 */ /* 0x000fc8000f8ec03f */
[----:B------:R-:W-:-:S04]  /*15090*/  UIADD3 UR6, UR12, 0x10, UR6 ;  /* 0x000000100c067890 */ /* 0x000fc8000fffe006 */
[----:B------:R-:W-:-:S09]  /*150a0*/  UPRMT UR6, URZ, 0x654, UR6 ;  /* 0x000006543f067896 */ /* 0x000fd20008000006 */
[----:B------:R-:W-:Y:S01]  /*150b0*/  SYNCS.ARRIVE.TRANS64.RED.A1T0 RZ, [UR6], RZ ;  /* 0x000000ffffff79a7 */ /* 0x000fe20008100406 */
[----:B------:R-:W-:Y:S05]  /*150c0*/  @P0 BRA `(.L_x_29) ;  /* 0x0000000000040947 */ /* 0x000fea0003800000 */
[----:B------:R-:W-:Y:S01]  /*150d0*/  BPT.TRAP 0x1 ;  /* 0x000000040000795c */ /* 0x000fe20000300000 */
.L_x_29:
[----:B------:R-:W3:Y:S01]  /*150e0*/  LDL.LU R28, [R1+0x45c] ;  /* 0x00045c00011c7983 */ /* 0x000ee20000300800 */
[----:B------:R-:W0:Y:S01]  /*150f0*/  LDC R25, c[0x0][0x288] ;  /* 0x0000a200ff197b82 */ /* 0x000e220000000800 */
[----:B------:R-:W-:Y:S02]  /*15100*/  ULDC UR6, c[0x0][0x284] ;  /* 0x0000a10000067ab9 */ /* 0x000fe40000000800 */
[----:B------:R-:W4:Y:S01]  /*15110*/  LDL.LU R26, [R1+0x458] ;  /* 0x00045800011a7983 */ /* 0x000f220000300800 */
[----:B------:R-:W1:Y:S02]  /*15120*/  S2R R27, SR_TID.X ;  /* 0x00000000001b7919 */ /* 0x000e640000002100 */
[----:B-1----:R-:W-:Y:S02]  /*15130*/  LOP3.LUT R24, R27, 0x3, RZ, 0xc0, !PT ;  /* 0x000000031b187812 */ /* 0x002fe400078ec0ff */
[----:B------:R-:W-:-:S03]  /*15140*/  SHF.R.U32.HI R34, RZ, 0x7, R27 ;  /* 0x00000007ff227819 */ /* 0x000fc6000001161b */
[----:B0-----:R-:W-:Y:S01]  /*15150*/  IMAD R24, R24, -0x2, R25 ;  /* 0xfffffffe18187824 */ /* 0x001fe200078e0219 */
[----:B------:R-:W-:-:S05]  /*15160*/  LOP3.LUT R34, R34, 0x1, RZ, 0xc0, !PT ;  /* 0x0000000122227812 */ /* 0x000fca00078ec0ff */
[----:B------:R-:W-:Y:S02]  /*15170*/  IMAD.SHL.U32 R35, R34, 0x40, RZ ;  /* 0x0000004022237824 */ /* 0x000fe400078e00ff */
[----:B------:R-:W-:-:S05]  /*15180*/  IMAD.SHL.U32 R32, R27, 0x2, RZ ;  /* 0x000000021b207824 */ /* 0x000fca00078e00ff */
[----:B------:R-:W-:Y:S01]  /*15190*/  LOP3.LUT R32, R32, 0x6, RZ, 0xc0, !PT ;  /* 0x0000000620207812 */ /* 0x000fe200078ec0ff */
[----:B------:R-:W-:Y:S02]  /*151a0*/  IMAD.MOV.U32 R41, RZ, RZ, -0x1 ;  /* 0xffffffffff297424 */ /* 0x000fe400078e00ff */
[----:B----4-:R-:W-:-:S05]  /*151b0*/  IMAD.SHL.U32 R0, R26, 0x100, RZ ;  /* 0x000001001a007824 */ /* 0x010fca00078e00ff */
[----:B------:R-:W-:Y:S01]  /*151c0*/  ISETP.GE.AND P0, PT, R0, R25, PT ;  /* 0x000000190000720c */ /* 0x000fe20003f06270 */
[----:B------:R-:W-:Y:S01]  /*151d0*/  IMAD.IADD R0, R24, 0x1, -R0 ;  /* 0x0000000118007824 */ /* 0x000fe200078e0a00 */
[----:B------:R-:W-:Y:S02]  /*151e0*/  SHF.R.U32.HI R24, RZ, 0x2, R27 ;  /* 0x00000002ff187819 */ /* 0x000fe4000001161b */
[----:B------:R-:W-:Y:S02]  /*151f0*/  LOP3.LUT R25, R27, 0x60, RZ, 0xc0, !PT ;  /* 0x000000601b197812 */ /* 0x000fe400078ec0ff */
[----:B------:R-:W-:Y:S02]  /*15200*/  LOP3.LUT R24, R24, 0x7, RZ, 0xc0, !PT ;  /* 0x0000000718187812 */ /* 0x000fe400078ec0ff */
[----:B------:R-:W-:Y:S02]  /*15210*/  SHF.R.U32.HI R25, RZ, 0x1, R25 ;  /* 0x00000001ff197819 */ /* 0x000fe40000011619 */
[----:B------:R-:W-:-:S02]  /*15220*/  LOP3.LUT R35, R35, 0x40, R24, 0xe2, !PT ;  /* 0x0000004023237812 */ /* 0x000fc400078ee218 */
[----:B------:R-:W-:-:S05]  /*15230*/  IADD3 R24, RZ, -R25, -R24 ;  /* 0x80000019ff187210 */ /* 0x000fca0007ffe818 */
[----:B------:R-:W-:Y:S02]  /*15240*/  IMAD R34, R34, -0x40, R24 ;  /* 0xffffffc022227824 */ /* 0x000fe400078e0218 */
[----:B---3--:R-:W-:-:S05]  /*15250*/  IMAD.SHL.U32 R24, R28, 0x100, RZ ;  /* 0x000001001c187824 */ /* 0x008fca00078e00ff */
[----:B------:R-:W-:Y:S01]  /*15260*/  ISETP.GE.OR P0, PT, R24, UR6, P0 ;  /* 0x0000000618007c0c */ /* 0x000fe20008706670 */
[----:B------:R-:W-:Y:S01]  /*15270*/  IMAD.WIDE R36, R28, 0x100, RZ ;  /* 0x000001001c247825 */ /* 0x000fe200078e02ff */
[----:B------:R-:W-:Y:S02]  /*15280*/  IADD3 R34, -R24, UR6, R34 ;  /* 0x0000000618227c10 */ /* 0x000fe4000fffe122 */
[----:B------:R-:W-:Y:S02]  /*15290*/  PRMT R32, R32, 0x6540, R26 ;  /* 0x0000654020207816 */ /* 0x000fe4000000001a */
[----:B------:R-:W-:-:S07]  /*152a0*/  LOP3.LUT R35, R36, R35, R25, 0xfe, !PT ;  /* 0x0000002324237212 */ /* 0x000fce00078efe19 */
[----:B------:R-:W-:Y:S05]  /*152b0*/  @P0 BRA `(.L_x_31) ;  /* 0x0000012400cc0947 */ /* 0x000fea0003800000 */
[----:B------:R-:W0:Y:S01]  /*152c0*/  LDC.64 R28, c[0x0][0x5c8] ;  /* 0x00017200ff1c7b82 */ /* 0x000e220000000a00 */
[----:B------:R-:W-:Y:S01]  /*152d0*/  USHF.R.S32.HI UR8, URZ, 0x1f, UR9 ;  /* 0x0000001f3f087899 */ /* 0x000fe20008011409 */
[--C-:B------:R-:W-:Y:S01]  /*152e0*/  SHF.R.S32.HI R33, RZ, 0x1f, R32.reuse ;  /* 0x0000001fff217819 */ /* 0x100fe20000011420 */
[----:B------:R-:W-:Y:S01]  /*152f0*/  ULDC.64 UR16, c[0x0][0x5d0] ;  /* 0x0001740000107ab9 */ /* 0x000fe20000000a00 */
[----:B------:R-:W-:Y:S01]  /*15300*/  BSSY B0, `(.L_x_31) ;  /* 0x000126e000007945 */ /* 0x000fe20003800000 */
[----:B------:R-:W-:Y:S02]  /*15310*/  UIMAD UR6, UR8, UR16, URZ ;  /* 0x00000010080672a4 */ /* 0x000fe4000f8e023f */
[----:B------:R-:W-:Y:S02]  /*15320*/  IMAD.U32 R26, RZ, RZ, UR16 ;  /* 0x00000010ff1a7e24 */ /* 0x000fe4000f8e00ff */
[----:B------:R-:W-:Y:S02]  /*15330*/  UIMAD UR6, UR9, UR17, UR6 ;  /* 0x00000011090672a4 */ /* 0x000fe4000f8e0206 */
[----:B------:R-:W-:-:S04]  /*15340*/  IMAD.WIDE.U32 R26, R26, UR9, R32 ;  /* 0x000000091a1a7c25 */ /* 0x000fc8000f8e0020 */
[----:B------:R-:W-:Y:S01]  /*15350*/  VIADD R27, R27, UR6 ;  /* 0x000000061b1b7c36 */ /* 0x000fe20008000000 */
[----:B------:R-:W-:Y:S01]  /*15360*/  ULDC.64 UR6, c[0x0][0x5c0] ;  /* 0x0001700000067ab9 */ /* 0x000fe20000000a00 */
[-C--:B0-----:R-:W-:Y:S01]  /*15370*/  IMAD R24, R37, R28.reuse, RZ ;  /* 0x0000001c25187224 */ /* 0x081fe200078e02ff */
[----:B------:R-:W-:Y:S01]  /*15380*/  SHF.L.U64.HI R38, R28, 0x3, R29 ;  /* 0x000000031c267819 */ /* 0x000fe2000001021d */
[----:B------:R-:W-:-:S04]  /*15390*/  IMAD.WIDE.U32 R26, R35, R28, R26 ;  /* 0x0000001c231a7225 */ /* 0x000fc800078e001a */
[----:B------:R-:W-:Y:S01]  /*153a0*/  IMAD R24, R35, R29, R24 ;  /* 0x0000001d23187224 */ /* 0x000fe200078e0218 */
[C---:B------:R-:W-:Y:S01]  /*153b0*/  LEA R30, P2, R28.reuse, R26, 0x7 ;  /* 0x0000001a1c1e7211 */ /* 0x040fe200078438ff */
[----:B------:R-:W-:Y:S02]  /*153c0*/  IMAD.SHL.U32 R25, R28, 0x8, RZ ;  /* 0x000000081c197824 */ /* 0x000fe400078e00ff */
[----:B------:R-:W-:Y:S01]  /*153d0*/  IMAD.IADD R27, R27, 0x1, R24 ;  /* 0x000000011b1b7824 */ /* 0x000fe200078e0218 */
[C---:B------:R-:W-:Y:S02]  /*153e0*/  IADD3 R24, P5, R26.reuse, UR6, RZ ;  /* 0x000000061a187c10 */ /* 0x040fe4000ffbe0ff */
[----:B------:R-:W-:Y:S02]  /*153f0*/  IADD3 R26, P0, P1, R26, UR6, R25 ;  /* 0x000000061a1a7c10 */ /* 0x000fe4000f91e019 */
[----:B------:R-:W-:Y:S02]  /*15400*/  LEA.HI.X R31, R28, R27, R29, 0x7, P2 ;  /* 0x0000001b1c1f7211 */ /* 0x000fe400010f3c1d */
[----:B------:R-:W-:-:S02]  /*15410*/  IADD3 R28, P2, P3, R30, UR6, R25 ;  /* 0x000000061e1c7c10 */ /* 0x000fc4000fb5e019 */
[----:B------:R-:W-:Y:S02]  /*15420*/  IADD3.X R25, R27, UR7, RZ, P5, !PT ;  /* 0x000000071b197c10 */ /* 0x000fe4000affe4ff */
[----:B------:R-:W-:Y:S02]  /*15430*/  FSETP.NEU.AND P5, PT, RZ, UR21, PT ;  /* 0x00000015ff007c0b */ /* 0x000fe4000bfad000 */
[----:B------:R-:W-:Y:S02]  /*15440*/  IADD3 R30, P6, R30, UR6, RZ ;  /* 0x000000061e1e7c10 */ /* 0x000fe4000ffde0ff */
[--C-:B------:R-:W-:Y:S02]  /*15450*/  IADD3.X R29, R31, UR7, R38.reuse, P2, P3 ;  /* 0x000000071f1d7c10 */ /* 0x100fe400097e6426 */
[----:B------:R-:W-:Y:S02]  /*15460*/  IADD3.X R27, R27, UR7, R38, P0, P1 ;  /* 0x000000071b1b7c10 */ /* 0x000fe400087e2426 */
[----:B------:R-:W-:-:S05]  /*15470*/  IADD3.X R31, R31, UR7, RZ, P6, !PT ;  /* 0x000000071f1f7c10 */ /* 0x000fca000b7fe4ff */
[----:B------:R-:W-:Y:S05]  /*15480*/  @!P5 BRA `(.L_x_32) ;  /* 0x000000d800f4d947 */ /* 0x000fea0003800000 */
[----:B------:R-:W-:Y:S01]  /*15490*/  ULDC.64 UR6, c[0x0][0x5b8] ;  /* 0x00016e0000067ab9 */ /* 0x000fe20000000a00 */
[----:B------:R-:W-:Y:S01]  /*154a0*/  BSSY B1, `(.L_x_33) ;  /* 0x0000013000017945 */ /* 0x000fe20003800000 */
[----:B------:R-:W-:Y:S01]  /*154b0*/  IMAD.U32 R38, RZ, RZ, UR6 ;  /* 0x00000006ff267e24 */ /* 0x000fe2000f8e00ff */
[----:B------:R-:W-:-:S03]  /*154c0*/  UIMAD UR6, UR8, UR6, URZ ;  /* 0x00000006080672a4 */ /* 0x000fc6000f8e023f */
[----:B------:R-:W-:Y:S01]  /*154d0*/  IMAD.WIDE.U32 R32, R38, UR9, R32 ;  /* 0x0000000926207c25 */ /* 0x000fe2000f8e0020 */
[----:B------:R-:W-:-:S03]  /*154e0*/  UIMAD UR6, UR9, UR7, UR6 ;  /* 0x00000007090672a4 */ /* 0x000fc6000f8e0206 */
[----:B------:R-:W-:Y:S01]  /*154f0*/  IMAD.MOV.U32 R38, RZ, RZ, R32 ;  /* 0x000000ffff267224 */ /* 0x000fe200078e0020 */
[----:B------:R-:W-:Y:S02]  /*15500*/  ULDC.64 UR8, c[0x0][0x5a8] ;  /* 0x00016a0000087ab9 */ /* 0x000fe40000000a00 */
[----:B------:R-:W-:Y:S01]  /*15510*/  VIADD R39, R33, UR6 ;  /* 0x0000000621277c36 */ /* 0x000fe20008000000 */
[----:B------:R-:W-:Y:S02]  /*15520*/  ULDC.64 UR6, c[0x0][0x5b0] ;  /* 0x00016c0000067ab9 */ /* 0x000fe40000000a00 */
[----:B------:R-:W-:Y:S02]  /*15530*/  IMAD R40, R37, UR6, RZ ;  /* 0x0000000625287c24 */ /* 0x000fe4000f8e02ff */
[----:B------:R-:W-:-:S04]  /*15540*/  IMAD.WIDE.U32 R32, R35, UR6, R38 ;  /* 0x0000000623207c25 */ /* 0x000fc8000f8e0026 */
[----:B------:R-:W-:Y:S01]  /*15550*/  IMAD R40, R35, UR7, R40 ;  /* 0x0000000723287c24 */ /* 0x000fe2000f8e0228 */
[----:B------:R-:W-:-:S04]  /*15560*/  IADD3 R32, P0, R32, UR8, RZ ;  /* 0x0000000820207c10 */ /* 0x000fc8000ff1e0ff */
[--C-:B------:R-:W-:Y:S02]  /*15570*/  IADD3.X R33, R33, UR9, R40.reuse, P0, !PT ;  /* 0x0000000921217c10 */ /* 0x100fe400087fe428 */
[----:B------:R-:W-:Y:S02]  /*15580*/  ISETP.GE.AND P0, PT, R34, 0x1, PT ;  /* 0x000000012200780c */ /* 0x000fe40003f06270 */
[----:B------:R-:W-:Y:S02]  /*15590*/  PRMT R40, RZ, 0x7610, R40 ;  /* 0x00007610ff287816 */ /* 0x000fe40000000028 */
[----:B------:R-:W-:-:S13]  /*155a0*/  ISETP.LT.OR P1, PT, R0, 0x1, !P0 ;  /* 0x000000010000780c */ /* 0x000fda0004721670 */
[----:B------:R-:W-:Y:S05]  /*155b0*/  @P1 BRA `(.L_x_34) ;  /* 0x0000000000041947 */ /* 0x000fea0003800000 */
[----:B------:R0:W5:Y:S02]  /*155c0*/  LDG.E.U8 R40, desc[UR14][R32.64] ;  /* 0x0000000e20287981 */ /* 0x000164000c1e1100 */
.L_x_34:
[----:B------:R-:W-:Y:S05]  /*155d0*/  BSYNC B1 ;  /* 0x0000000000017941 */ /* 0x000fea0003800000 */
.L_x_33:
[----:B-----5:R-:W-:Y:S01]  /*155e0*/  LOP3.LUT R40, R40, 0xff, RZ, 0xc0, !PT ;  /* 0x000000ff28287812 */ /* 0x020fe200078ec0ff */
[----:B------:R-:W-:Y:S03]  /*155f0*/  BSSY B1, `(.L_x_35) ;  /* 0x000000b000017945 */ /* 0x000fe60003800000 */
[----:B------:R-:W-:-:S05]  /*15600*/  F2FP.F16.E4M3.UNPACK_B R40, R40 ;  /* 0x00000028ff28723e */ /* 0x000fca00020006ff */
[----:B------:R-:W-:-:S05]  /*15610*/  HADD2.F32 R40, -RZ, R40.H0_H0 ;  /* 0x20000028ff287230 */ /* 0x000fca0000004100 */
[----:B------:R-:W-:-:S04]  /*15620*/  FMUL R40, R40, UR21 ;  /* 0x0000001528287c20 */ /* 0x000fc80008400000 */
[----:B------:R-:W-:-:S05]  /*15630*/  FFMA R2, R2, UR20, R40 ;  /* 0x0000001402027c23 */ /* 0x000fca0008000028 */
[----:B------:R-:W-:-:S05]  /*15640*/  F2FP.SATFINITE.E4M3.F32.PACK_AB_MERGE_C R2, RZ, R2, RZ ;  /* 0x00000002ff02723e */ /* 0x000fca00048070ff */
[----:B------:R1:W-:Y:S01]  /*15650*/  @!P1 STG.E.U8 desc[UR14][R24.64], R2 ;  /* 0x0000000218009986 */ /* 0x0003e2000c10110e */
[----:B------:R-:W-:Y:S02]  /*15660*/  ISETP.LT.OR P1, PT, R0, 0x2, !P0 ;  /* 0x000000020000780c */ /* 0x000fe40004721670 */
[----:B-1----:R-:W-:-:S11]  /*15670*/  PRMT R2, RZ, 0x7610, R2 ;  /* 0x00007610ff027816 */ /* 0x002fd60000000002 */
[----:B------:R-:W-:Y:S05]  /*15680*/  @P1 BRA `(.L_x_36) ;  /* 0x0000000000041947 */ /* 0x000fea0003800000 */
[----:B------:R1:W5:Y:S02]  /*15690*/  LDG.E.U8 R2, desc[UR14][R32.64+0x1] ;  /* 0x0000010e20027981 */ /* 0x000364000c1e1100 */
.L_x_36:
[----:B------:R-:W-:Y:S05]  /*156a0*/  BSYNC B1 ;  /* 0x0000000000017941 */ /* 0x000fea0003800000 */
.L_x_35:
        /* <DEDUP_REMOVED lines=8> */
[----:B------:R-:W-:-:S05]  /*15730*/  IADD3 R2, P1, R35, 0x8, RZ ;  /* 0x0000000823027810 */ /* 0x000fca0007f3e0ff */
[----:B---3--:R-:W-:-:S04]  /*15740*/  IMAD.X R3, RZ, RZ, R37, P1 ;  /* 0x000000ffff037224 */ /* 0x008fc800008e0625 */
[----:B------:R-:W-:-:S04]  /*15750*/  IMAD R3, R3, UR6, RZ ;  /* 0x0000000603037c24 */ /* 0x000fc8000f8e02ff */
[C---:B------:R-:W-:Y:S02]  /*15760*/  IMAD R40, R2.reuse, UR7, R3 ;  /* 0x0000000702287c24 */ /* 0x040fe4000f8e0203 */
[----:B------:R-:W-:-:S03]  /*15770*/  IMAD.WIDE.U32 R2, R2, UR6, R38 ;  /* 0x0000000602027c25 */ /* 0x000fc6000f8e0026 */
[----:B------:R-:W-:-:S04]  /*15780*/  IADD3 R2, P1, R2, UR8, RZ ;  /* 0x0000000802027c10 */ /* 0x000fc8000ff3e0ff */
[--C-:B------:R-:W-:Y:S02]  /*15790*/  IADD3.X R3, R3, UR9, R40.reuse, P1, !PT ;  /* 0x0000000903037c10 */ /* 0x100fe40008ffe428 */
[----:B------:R-:W-:Y:S02]  /*157a0*/  ISETP.GE.AND P1, PT, R34, 0x9, PT ;  /* 0x000000092200780c */ /* 0x000fe40003f26270 */
[----:B------:R-:W-:Y:S02]  /*157b0*/  PRMT R40, RZ, 0x7610, R40 ;  /* 0x00007610ff287816 */ /* 0x000fe40000000028 */
[----:B------:R-:W-:-:S13]  /*157c0*/  ISETP.LT.OR P2, PT, R0, 0x1, !P1 ;  /* 0x000000010000780c */ /* 0x000fda0004f41670 */
[----:B------:R-:W-:Y:S05]  /*157d0*/  @P2 BRA `(.L_x_38) ;  /* 0x0000000000042947 */ /* 0x000fea0003800000 */
[----:B------:R3:W5:Y:S02]  /*157e0*/  LDG.E.U8 R40, desc[UR14][R2.64] ;  /* 0x0000000e02287981 */ /* 0x000764000c1e1100 */
.L_x_38:
[----:B------:R-:W-:Y:S05]  /*157f0*/  BSYNC B1 ;  /* 0x0000000000017941 */ /* 0x000fea0003800000 */
.L_x_37:
        /* <DEDUP_REMOVED lines=9> */
[----:B----4-:R-:W-:-:S11]  /*15890*/  PRMT R4, RZ, 0x7610, R4 ;  /* 0x00007610ff047816 */ /* 0x010fd60000000004 */
[----:B------:R-:W-:Y:S05]  /*158a0*/  @P2 BRA `(.L_x_40) ;  /* 0x0000000000042947 */ /* 0x000fea0003800000 */
[----:B------:R4:W5:Y:S02]  /*158b0*/  LDG.E.U8 R4, desc[UR14][R2.64+0x1] ;  /* 0x0000010e02047981 */ /* 0x000964000c1e1100 */
.L_x_40:
[----:B------:R-:W-:Y:S05]  /*158c0*/  BSYNC B1 ;  /* 0x0000000000017941 */ /* 0x000fea0003800000 */
.L_x_39:
[----:B-----5:R-:W-:Y:S01]  /*158d0*/  LOP3.LUT R4, R4, 0xff, RZ, 0xc0, !PT ;  /* 0x000000ff04047812 */ /* 0x020fe200078ec0ff */
[----:B------:R-:W-:Y:S01]  /*158e0*/  BSSY B1, `(.L_x_41) ;  /* 0x000000b000017945 */ /* 0x000fe20003800000 */
[----:B------:R-:W-:Y:S02]  /*158f0*/  ISETP.LT.OR P3, PT, R0, 0x9, !P0 ;  /* 0x000000090000780c */ /* 0x000fe40004761670 */
[----:B------:R-:W-:-:S05]  /*15900*/  F2FP.F16.E4M3.UNPACK_B R4, R4 ;  /* 0x00000004ff04723e */ /* 0x000fca00020006ff */
[----:B------:R-:W-:-:S05]  /*15910*/  HADD2.F32 R4, -RZ, R4.H0_H0 ;  /* 0x20000004ff047230 */ /* 0x000fca0000004100 */
[----:B------:R-:W-:-:S04]  /*15920*/  FMUL R4, R4, UR21 ;  /* 0x0000001504047c20 */ /* 0x000fc80008400000 */
[--C-:B------:R-:W-:Y:S01]  /*15930*/  FFMA R5, R5, UR20, R4.reuse ;  /* 0x0000001405057c23 */ /* 0x100fe20008000004 */
[----:B------:R-:W-:-:S04]  /*15940*/  PRMT R4, RZ, 0x7610, R4 ;  /* 0x00007610ff047816 */ /* 0x000fc80000000004 */
[----:B------:R-:W-:-:S05]  /*15950*/  F2FP.SATFINITE.E4M3.F32.PACK_AB_MERGE_C R5, RZ, R5, RZ ;  /* 0x00000005ff05723e */ /* 0x000fca00048070ff */
[----:B------:R0:W-:Y:S01]  /*15960*/  @!P2 STG.E.U8 desc[UR14][R26.64+0x1], R5 ;  /* 0x000001051a00a986 */ /* 0x0001e2000c10110e */
[----:B------:R-:W-:Y:S05]  /*15970*/  @P3 BRA `(.L_x_42) ;  /* 0x0000000000043947 */ /* 0x000fea0003800000 */
[----:B------:R0:W5:Y:S02]  /*15980*/  LDG.E.U8 R4, desc[UR14][R32.64+0x8] ;  /* 0x0000080e20047981 */ /* 0x000164000c1e1100 */
.L_x_42:
[----:B------:R-:W-:Y:S05]  /*15990*/  BSYNC B1 ;  /* 0x0000000000017941 */ /* 0x000fea0003800000 */
.L_x_41:
        /* <DEDUP_REMOVED lines=12> */
.L_x_44:
[----:B------:R-:W-:Y:S05]  /*15a60*/  BSYNC B1 ;  /* 0x0000000000017941 */ /* 0x000fea0003800000 */
.L_x_43:
        /* <DEDUP_REMOVED lines=12> */
.L_x_46:
[----:B------:R-:W-:Y:S05]  /*15b30*/  BSYNC B1 ;  /* 0x0000000000017941 */ /* 0x000fea0003800000 */
.L_x_45:
        /* <DEDUP_REMOVED lines=12> */
.L_x_48:
[----:B------:R-:W-:Y:S05]  /*15c00*/  BSYNC B1 ;  /* 0x0000000000017941 */ /* 0x000fea0003800000 */
.L_x_47:
        /* <DEDUP_REMOVED lines=12> */
.L_x_50:
[----:B------:R-:W-:Y:S05]  /*15cd0*/  BSYNC B1 ;  /* 0x0000000000017941 */ /* 0x000fea0003800000 */
.L_x_49:
        /* <DEDUP_REMOVED lines=12> */
.L_x_52:
[----:B------:R-:W-:Y:S05]  /*15da0*/  BSYNC B1 ;  /* 0x0000000000017941 */ /* 0x000fea0003800000 */
.L_x_51:
        /* <DEDUP_REMOVED lines=12> */
.L_x_54:
[----:B------:R-:W-:Y:S05]  /*15e70*/  BSYNC B1 ;  /* 0x0000000000017941 */ /* 0x000fea0003800000 */
.L_x_53:
        /* <DEDUP_REMOVED lines=12> */
.L_x_56:
[----:B------:R-:W-:Y:S05]  /*15f40*/  BSYNC B1 ;  /* 0x0000000000017941 */ /* 0x000fea0003800000 */
.L_x_55:
        /* <DEDUP_REMOVED lines=12> */
.L_x_58:
[----:B------:R-:W-:Y:S05]  /*16010*/  BSYNC B1 ;  /* 0x0000000000017941 */ /* 0x000fea0003800000 */
.L_x_57:
        /* <DEDUP_REMOVED lines=12> */
.L_x_60:
[----:B------:R-:W-:Y:S05]  /*160e0*/  BSYNC B1 ;  /* 0x0000000000017941 */ /* 0x000fea0003800000 */
.L_x_59:
        /* <DEDUP_REMOVED lines=12> */
.L_x_62:
[----:B------:R-:W-:Y:S05]  /*161b0*/  BSYNC B1 ;  /* 0x0000000000017941 */ /* 0x000fea0003800000 */
.L_x_61:
        /* <DEDUP_REMOVED lines=12> */
.L_x_64:
[----:B------:R-:W-:Y:S05]  /*16280*/  BSYNC B1 ;  /* 0x0000000000017941 */ /* 0x000fea0003800000 */
.L_x_63:
        /* <DEDUP_REMOVED lines=12> */
.L_x_66:
[----:B------:R-:W-:Y:S05]  /*16350*/  BSYNC B1 ;  /* 0x0000000000017941 */ /* 0x000fea0003800000 */
.L_x_65:
        /* <DEDUP_REMOVED lines=12> */
.L_x_68:
[----:B------:R-:W-:Y:S05]  /*16420*/  BSYNC B1 ;  /* 0x0000000000017941 */ /* 0x000fea0003800000 */
.L_x_67:
        /* <DEDUP_REMOVED lines=12> */
.L_x_70:
[----:B------:R-:W-:Y:S05]  /*164f0*/  BSYNC B1 ;  /* 0x0000000000017941 */ /* 0x000fea0003800000 */
.L_x_69:
        /* <DEDUP_REMOVED lines=12> */
.L_x_72:
[----:B------:R-:W-:Y:S05]  /*165c0*/  BSYNC B1 ;  /* 0x0000000000017941 */ /* 0x000fea0003800000 */
.L_x_71:
        /* <DEDUP_REMOVED lines=12> */
.L_x_74:
[----:B------:R-:W-:Y:S05]  /*16690*/  BSYNC B1 ;  /* 0x0000000000017941 */ /* 0x000fea0003800000 */
.L_x_73:
        /* <DEDUP_REMOVED lines=12> */
.L_x_76:
[----:B------:R-:W-:Y:S05]  /*16760*/  BSYNC B1 ;  /* 0x0000000000017941 */ /* 0x000fea0003800000 */
.L_x_75:
        /* <DEDUP_REMOVED lines=12> */
.L_x_78:
[----:B------:R-:W-:Y:S05]  /*16830*/  BSYNC B1 ;  /* 0x0000000000017941 */ /* 0x000fea0003800000 */
.L_x_77:
        /* <DEDUP_REMOVED lines=12> */
.L_x_80:
[----:B------:R-:W-:Y:S05]  /*16900*/  BSYNC B1 ;  /* 0x0000000000017941 */ /* 0x000fea0003800000 */
.L_x_79:
        /* <DEDUP_REMOVED lines=12> */
.L_x_82:
[----:B------:R-:W-:Y:S05]  /*169d0*/  BSYNC B1 ;  /* 0x0000000000017941 */ /* 0x000fea0003800000 */
.L_x_81:
        /* <DEDUP_REMOVED lines=12> */
.L_x_84:
[----:B------:R-:W-:Y:S05]  /*16aa0*/  BSYNC B1 ;  /* 0x0000000000017941 */ /* 0x000fea0003800000 */
.L_x_83:
        /* <DEDUP_REMOVED lines=12> */
.L_x_86:
[----:B------:R-:W-:Y:S05]  /*16b70*/  BSYNC B1 ;  /* 0x0000000000017941 */ /* 0x000fea0003800000 */
.L_x_85:
        /* <DEDUP_REMOVED lines=12> */
.L_x_88:
[----:B------:R-:W-:Y:S05]  /*16c40*/  BSYNC B1 ;  /* 0x0000000000017941 */ /* 0x000fea0003800000 */
.L_x_87:
        /* <DEDUP_REMOVED lines=12> */
.L_x_90:
[----:B------:R-:W-:Y:S05]  /*16d10*/  BSYNC B1 ;  /* 0x0000000000017941 */ /* 0x000fea0003800000 */
.L_x_89:
        /* <DEDUP_REMOVED lines=12> */
.L_x_92:
[----:B------:R-:W-:Y:S05]  /*16de0*/  BSYNC B1 ;  /* 0x0000000000017941 */ /* 0x000fea0003800000 */
.L_x_91:
        /* <DEDUP_REMOVED lines=12> */
.L_x_94:
[----:B------:R-:W-:Y:S05]  /*16eb0*/  BSYNC B1 ;  /* 0x0000000000017941 */ /* 0x000fea0003800000 */
.L_x_93:
        /* <DEDUP_REMOVED lines=12> */
.L_x_96:
[----:B------:R-:W-:Y:S05]  /*16f80*/  BSYNC B1 ;  /* 0x0000000000017941 */ /* 0x000fea0003800000 */
.L_x_95:
        /* <DEDUP_REMOVED lines=12> */
.L_x_98:
[----:B------:R-:W-:Y:S05]  /*17050*/  BSYNC B1 ;  /* 0x0000000000017941 */ /* 0x000fea0003800000 */
.L_x_97:
        /* <DEDUP_REMOVED lines=12> */
.L_x_100:
[----:B------:R-:W-:Y:S05]  /*17120*/  BSYNC B1 ;  /* 0x0000000000017941 */ /* 0x000fea0003800000 */
.L_x_99:
        /* <DEDUP_REMOVED lines=12> */
.L_x_102:
[----:B------:R-:W-:Y:S05]  /*171f0*/  BSYNC B1 ;  /* 0x0000000000017941 */ /* 0x000fea0003800000 */
.L_x_101:
        /* <DEDUP_REMOVED lines=12> */
.L_x_104:
[----:B------:R-:W-:Y:S05]  /*172c0*/  BSYNC B1 ;  /* 0x0000000000017941 */ /* 0x000fea0003800000 */
.L_x_103:
        /* <DEDUP_REMOVED lines=12> */
.L_x_106:
[----:B------:R-:W-:Y:S05]  /*17390*/  BSYNC B1 ;  /* 0x0000000000017941 */ /* 0x000fea0003800000 */
.L_x_105:
        /* <DEDUP_REMOVED lines=12> */
.L_x_108:
[----:B------:R-:W-:Y:S05]  /*17460*/  BSYNC B1 ;  /* 0x0000000000017941 */ /* 0x000fea0003800000 */
.L_x_107:
        /* <DEDUP_REMOVED lines=12> */
.L_x_110:
[----:B------:R-:W-:Y:S05]  /*17530*/  BSYNC B1 ;  /* 0x0000000000017941 */ /* 0x000fea0003800000 */
.L_x_109:
        /* <DEDUP_REMOVED lines=12> */
.L_x_112:
[----:B------:R-:W-:Y:S05]  /*17600*/  BSYNC B1 ;  /* 0x0000000000017941 */ /* 0x000fea0003800000 */
.L_x_111:
        /* <DEDUP_REMOVED lines=12> */
.L_x_114:
[----:B------:R-:W-:Y:S05]  /*176d0*/  BSYNC B1 ;  /* 0x0000000000017941 */ /* 0x000fea0003800000 */
.L_x_113:
[----:B-----5:R-:W-:Y:S01]  /*176e0*/  LOP3.LUT R4, R4, 0xff, RZ, 0xc0, !PT ;  /* 0x000000ff04047812 */ /* 0x020fe200078ec0ff */
[----:B------:R-:W-:Y:S01]  /*176f0*/  BSSY B1, `(.L_x_115) ;  /* 0x000000b000017945 */ /* 0x000fe20003800000 */
[----:B------:R-:W-:Y:S02]  /*17700*/  ISETP.LT.OR P2, PT, R0, 0x52, !P0 ;  /* 0x000000520000780c */ /* 0x000fe40004741670 */
[----:B------:R-:W-:-:S05]  /*17710*/  F2FP.F16.E4M3.UNPACK_B R4, R4 ;  /* 0x00000004ff04723e */ /* 0x000fca00020006ff */
[----:B------:R-:W-:-:S05]  /*17720*/  HADD2.F32 R4, -RZ, R4.H0_H0 ;  /* 0x20000004ff047230 */ /* 0x000fca0000004100 */
[----:B------:R-:W-:-:S04]  /*17730*/  FMUL R4, R4, UR21 ;  /* 0x0000001504047c20 */ /* 0x000fc80008400000 */
[----:B------:R-:W-:-:S05]  /*17740*/  FFMA R4, R170, UR20, R4 ;  /* 0x00000014aa047c23 */ /* 0x000fca0008000004 */
[----:B0-----:R-:W-:Y:S02]  /*17750*/  F2FP.SATFINITE.E4M3.F32.PACK_AB_MERGE_C R5, RZ, R4, RZ ;  /* 0x00000004ff05723e */ /* 0x001fe400048070ff */
[----:B------:R-:W-:-:S03]  /*17760*/  PRMT R4, RZ, 0x7610, R4 ;  /* 0x00007610ff047816 */ /* 0x000fc60000000004 */
[----:B------:R0:W-:Y:S01]  /*17770*/  @!P3 STG.E.U8 desc[UR14][R24.64+0x50], R5 ;  /* 0x000050051800b986 */ /* 0x0001e2000c10110e */
[----:B------:R-:W-:Y:S05]  /*17780*/  @P2 BRA `(.L_x_116) ;  /* 0x0000000000042947 */ /* 0x000fea0003800000 */
[----:B------:R0:W5:Y:S02]  /*17790*/  LDG.E.U8 R4, desc[UR14][R32.64+0x51] ;  /* 0x0000510e20047981 */ /* 0x000164000c1e1100 */
.L_x_116:
[----:B------:R-:W-:Y:S05]  /*177a0*/  BSYNC B1 ;  /* 0x0000000000017941 */ /* 0x000fea0003800000 */
.L_x_115:
        /* <DEDUP_REMOVED lines=12> */
.L_x_118:
[----:B------:R-:W-:Y:S05]  /*17870*/  BSYNC B1 ;  /* 0x0000000000017941 */ /* 0x000fea0003800000 */
.L_x_117:
        /* <DEDUP_REMOVED lines=12> */
.L_x_120:
[----:B------:R-:W-:Y:S05]  /*17940*/  BSYNC B1 ;  /* 0x0000000000017941 */ /* 0x000fea0003800000 */
.L_x_119:
        /* <DEDUP_REMOVED lines=12> */
.L_x_122:
[----:B------:R-:W-:Y:S05]  /*17a10*/  BSYNC B1 ;  /* 0x0000000000017941 */ /* 0x000fea0003800000 */
.L_x_121:
[----:B-----5:R-:W-:Y:S01]  /*17a20*/  LOP3.LUT R4, R4, 0xff, RZ, 0xc0, !PT ;  /* 0x000000ff04047812 */ /* 0x020fe200078ec0ff */
[----:B------:R-:W-:Y:S01]  /*17a30*/  BSSY B1, `(.L_x_123) ;  /* 0x000000b000017945 */ /* 0x000fe20003800000 */
[----:B------:R-:W-:Y:S02]  /*17a40*/  ISETP.LT.OR P2, PT, R0, 0x5a, !P0 ;  /* 0x0000005a0000780c */ /* 0x000fe40004741670 */
[----:B------:R-:W-:-:S05]  /*17a50*/  F2FP.F16.E4M3.UNPACK_B R4, R4 ;  /* 0x00000004ff04723e */ /* 0x000fca00020006ff */
[----:B------:R-:W-:-:S05]  /*17a60*/  HADD2.F32 R4, -RZ, R4.H0_H0 ;  /* 0x20000004ff047230 */ /* 0x000fca0000004100 */
[----:B0-----:R-:W-:Y:S01]  /*17a70*/  FMUL R5, R4, UR21 ;  /* 0x0000001504057c20 */ /* 0x001fe20008400000 */
[----:B------:R-:W-:-:S03]  /*17a80*/  PRMT R4, RZ, 0x7610, R4 ;  /* 0x00007610ff047816 */ /* 0x000fc60000000004 */
[----:B------:R-:W-:-:S05]  /*17a90*/  FFMA R5, R174, UR20, R5 ;  /* 0x00000014ae057c23 */ /* 0x000fca0008000005 */
[----:B------:R-:W-:-:S05]  /*17aa0*/  F2FP.SATFINITE.E4M3.F32.PACK_AB_MERGE_C R5, RZ, R5, RZ ;  /* 0x00000005ff05723e */ /* 0x000fca00048070ff */
[----:B------:R0:W-:Y:S01]  /*17ab0*/  @!P3 STG.E.U8 desc[UR14][R24.64+0x58], R5 ;  /* 0x000058051800b986 */ /* 0x0001e2000c10110e */
[----:B------:R-:W-:Y:S05]  /*17ac0*/  @P2 BRA `(.L_x_124) ;  /* 0x0000000000042947 */ /* 0x000fea0003800000 */
[----:B------:R0:W5:Y:S02]  /*17ad0*/  LDG.E.U8 R4, desc[UR14][R32.64+0x59] ;  /* 0x0000590e20047981 */ /* 0x000164000c1e1100 */
.L_x_124:
[----:B------:R-:W-:Y:S05]  /*17ae0*/  BSYNC B1 ;  /* 0x0000000000017941 */ /* 0x000fea0003800000 */
.L_x_123:
        /* <DEDUP_REMOVED lines=12> */
.L_x_126:
[----:B------:R-:W-:Y:S05]  /*17bb0*/  BSYNC B1 ;  /* 0x0000000000017941 */ /* 0x000fea0003800000 */
.L_x_125:
        /* <DEDUP_REMOVED lines=12> */
.L_x_128:
[----:B------:R-:W-:Y:S05]  /*17c80*/  BSYNC B1 ;  /* 0x0000000000017941 */ /* 0x000fea0003800000 */
.L_x_127:
        /* <DEDUP_REMOVED lines=12> */
.L_x_130:
[----:B------:R-:W-:Y:S05]  /*17d50*/  BSYNC B1 ;  /* 0x0000000000017941 */ /* 0x000fea0003800000 */
.L_x_129:
        /* <DEDUP_REMOVED lines=12> */
.L_x_132:
[----:B------:R-:W-:Y:S05]  /*17e20*/  BSYNC B1 ;  /* 0x0000000000017941 */ /* 0x000fea0003800000 */
.L_x_131:
        /* <DEDUP_REMOVED lines=12> */
.L_x_134:
[----:B------:R-:W-:Y:S05]  /*17ef0*/  BSYNC B1 ;  /* 0x0000000000017941 */ /* 0x000fea0003800000 */
.L_x_133:
        /* <DEDUP_REMOVED lines=12> */
.L_x_136:
[----:B------:R-:W-:Y:S05]  /*17fc0*/  BSYNC B1 ;  /* 0x0000000000017941 */ /* 0x000fea0003800000 */
.L_x_135:
        /* <DEDUP_REMOVED lines=12> */
.L_x_138:
[----:B------:R-:W-:Y:S05]  /*18090*/  BSYNC B1 ;  /* 0x0000000000017941 */ /* 0x000fea0003800000 */
.L_x_137:
        /* <DEDUP_REMOVED lines=12> */
.L_x_140:
[----:B------:R-:W-:Y:S05]  /*18160*/  BSYNC B1 ;  /* 0x0000000000017941 */ /* 0x000fea0003800000 */
.L_x_139:
        /* <DEDUP_REMOVED lines=12> */
.L_x_142:
[----:B------:R-:W-:Y:S05]  /*18230*/  BSYNC B1 ;  /* 0x0000000000017941 */ /* 0x000fea0003800000 */
.L_x_141:
        /* <DEDUP_REMOVED lines=12> */
.L_x_144:
[----:B------:R-:W-:Y:S05]  /*18300*/  BSYNC B1 ;  /* 0x0000000000017941 */ /* 0x000fea0003800000 */
.L_x_143:
        /* <DEDUP_REMOVED lines=12> */
.L_x_146:
[----:B------:R-:W-:Y:S05]  /*183d0*/  BSYNC B1 ;  /* 0x0000000000017941 */ /* 0x000fea0003800000 */
.L_x_145:
        /* <DEDUP_REMOVED lines=12> */
.L_x_148:
[----:B------:R-:W-:Y:S05]  /*184a0*/  BSYNC B1 ;  /* 0x0000000000017941 */ /* 0x000fea0003800000 */
.L_x_147:
        /* <DEDUP_REMOVED lines=12> */
.L_x_150:
[----:B------:R-:W-:Y:S05]  /*18570*/  BSYNC B1 ;  /* 0x0000000000017941 */ /* 0x000fea0003800000 */
.L_x_149:
        /* <DEDUP_REMOVED lines=12> */
.L_x_152:
[----:B------:R-:W-:Y:S05]  /*18640*/  BSYNC B1 ;  /* 0x0000000000017941 */ /* 0x000fea0003800000 */
.L_x_151:
        /* <DEDUP_REMOVED lines=12> */
.L_x_154:
[----:B------:R-:W-:Y:S05]  /*18710*/  BSYNC B1 ;  /* 0x0000000000017941 */ /* 0x000fea0003800000 */
.L_x_153:
        /* <DEDUP_REMOVED lines=12> */
.L_x_156:
[----:B------:R-:W-:Y:S05]  /*187e0*/  BSYNC B1 ;  /* 0x0000000000017941 */ /* 0x000fea0003800000 */
.L_x_155:
        /* <DEDUP_REMOVED lines=12> */
.L_x_158:
[----:B------:R-:W-:Y:S05]  /*188b0*/  BSYNC B1 ;  /* 0x0000000000017941 */ /* 0x000fea0003800000 */
.L_x_157:
        /* <DEDUP_REMOVED lines=12> */
.L_x_160:
[----:B------:R-:W-:Y:S05]  /*18980*/  BSYNC B1 ;  /* 0x0000000000017941 */ /* 0x000fea0003800000 */
.L_x_159:
        /* <DEDUP_REMOVED lines=12> */
.L_x_162:
[----:B------:R-:W-:Y:S05]  /*18a50*/  BSYNC B1 ;  /* 0x0000000000017941 */ /* 0x000fea0003800000 */
.L_x_161:
        /* <DEDUP_REMOVED lines=12> */
.L_x_164:
[----:B------:R-:W-:Y:S05]  /*18b20*/  BSYNC B1 ;  /* 0x0000000000017941 */ /* 0x000fea0003800000 */
.L_x_163:
        /* <DEDUP_REMOVED lines=12> */
.L_x_166:
[----:B------:R-:W-:Y:S05]  /*18bf0*/  BSYNC B1 ;  /* 0x0000000000017941 */ /* 0x000fea0003800000 */
.L_x_165:
        /* <DEDUP_REMOVED lines=12> */
.L_x_168:
[----:B------:R-:W-:Y:S05]  /*18cc0*/  BSYNC B1 ;  /* 0x0000000000017941 */ /* 0x000fea0003800000 */
.L_x_167:
        /* <DEDUP_REMOVED lines=12> */
.L_x_170:
[----:B------:R-:W-:Y:S05]  /*18d90*/  BSYNC B1 ;  /* 0x0000000000017941 */ /* 0x000fea0003800000 */
.L_x_169:
        /* <DEDUP_REMOVED lines=12> */
.L_x_172:
[----:B------:R-:W-:Y:S05]  /*18e60*/  BSYNC B1 ;  /* 0x0000000000017941 */ /* 0x000fea0003800000 */
.L_x_171:
        /* <DEDUP_REMOVED lines=12> */
.L_x_174:
[----:B------:R-:W-:Y:S05]  /*18f30*/  BSYNC B1 ;  /* 0x0000000000017941 */ /* 0x000fea0003800000 */
.L_x_173:
        /* <DEDUP_REMOVED lines=12> */
.L_x_176:
[----:B------:R-:W-:Y:S05]  /*19000*/  BSYNC B1 ;  /* 0x0000000000017941 */ /* 0x000fea0003800000 */
.L_x_175:
        /* <DEDUP_REMOVED lines=12> */
.L_x_178:
[----:B------:R-:W-:Y:S05]  /*190d0*/  BSYNC B1 ;  /* 0x0000000000017941 */ /* 0x000fea0003800000 */
.L_x_177:
        /* <DEDUP_REMOVED lines=12> */
.L_x_180:
[----:B------:R-:W-:Y:S05]  /*191a0*/  BSYNC B1 ;  /* 0x0000000000017941 */ /* 0x000fea0003800000 */
.L_x_179:
        /* <DEDUP_REMOVED lines=12> */
.L_x_182:
[----:B------:R-:W-:Y:S05]  /*19270*/  BSYNC B1 ;  /* 0x0000000000017941 */ /* 0x000fea0003800000 */
.L_x_181:
        /* <DEDUP_REMOVED lines=12> */
.L_x_184:
[----:B------:R-:W-:Y:S05]  /*19340*/  BSYNC B1 ;  /* 0x0000000000017941 */ /* 0x000fea0003800000 */
.L_x_183:
        /* <DEDUP_REMOVED lines=12> */
.L_x_186:
[----:B------:R-:W-:Y:S05]  /*19410*/  BSYNC B1 ;  /* 0x0000000000017941 */ /* 0x000fea0003800000 */
.L_x_185:
        /* <DEDUP_REMOVED lines=12> */
.L_x_188:
[----:B------:R-:W-:Y:S05]  /*194e0*/  BSYNC B1 ;  /* 0x0000000000017941 */ /* 0x000fea0003800000 */
.L_x_187:
        /* <DEDUP_REMOVED lines=12> */
.L_x_190:
[----:B------:R-:W-:Y:S05]  /*195b0*/  BSYNC B1 ;  /* 0x0000000000017941 */ /* 0x000fea0003800000 */
.L_x_189:
        /* <DEDUP_REMOVED lines=12> */
.L_x_192:
[----:B------:R-:W-:Y:S05]  /*19680*/  BSYNC B1 ;  /* 0x0000000000017941 */ /* 0x000fea0003800000 */
.L_x_191:
        /* <DEDUP_REMOVED lines=12> */
.L_x_194:
[----:B------:R-:W-:Y:S05]  /*19750*/  BSYNC B1 ;  /* 0x0000000000017941 */ /* 0x000fea0003800000 */
.L_x_193:
        /* <DEDUP_REMOVED lines=12> */
.L_x_196:
[----:B------:R-:W-:Y:S05]  /*19820*/  BSYNC B1 ;  /* 0x0000000000017941 */ /* 0x000fea0003800000 */
.L_x_195:
        /* <DEDUP_REMOVED lines=12> */
.L_x_198:
[----:B------:R-:W-:Y:S05]  /*198f0*/  BSYNC B1 ;  /* 0x0000000000017941 */ /* 0x000fea0003800000 */
.L_x_197:
        /* <DEDUP_REMOVED lines=12> */
.L_x_200:
[----:B------:R-:W-:Y:S05]  /*199c0*/  BSYNC B1 ;  /* 0x0000000000017941 */ /* 0x000fea0003800000 */
.L_x_199:
        /* <DEDUP_REMOVED lines=12> */
.L_x_202:
[----:B------:R-:W-:Y:S05]  /*19a90*/  BSYNC B1 ;  /* 0x0000000000017941 */ /* 0x000fea0003800000 */
.L_x_201:
        /* <DEDUP_REMOVED lines=12> */
.L_x_204:
[----:B------:R-:W-:Y:S05]  /*19b60*/  BSYNC B1 ;  /* 0x0000000000017941 */ /* 0x000fea0003800000 */
.L_x_203:
        /* <DEDUP_REMOVED lines=12> */
.L_x_206:
[----:B------:R-:W-:Y:S05]  /*19c30*/  BSYNC B1 ;  /* 0x0000000000017941 */ /* 0x000fea0003800000 */
.L_x_205:
        /* <DEDUP_REMOVED lines=12> */
.L_x_208:
[----:B------:R-:W-:Y:S05]  /*19d00*/  BSYNC B1 ;  /* 0x0000000000017941 */ /* 0x000fea0003800000 */
.L_x_207:
        /* <DEDUP_REMOVED lines=12> */
.L_x_210:
[----:B------:R-:W-:Y:S05]  /*19dd0*/  BSYNC B1 ;  /* 0x0000000000017941 */ /* 0x000fea0003800000 */
.L_x_209:
        /* <DEDUP_REMOVED lines=12> */
.L_x_212:
[----:B------:R-:W-:Y:S05]  /*19ea0*/  BSYNC B1 ;  /* 0x0000000000017941 */ /* 0x000fea0003800000 */
.L_x_211:
        /* <DEDUP_REMOVED lines=12> */
.L_x_214:
[----:B------:R-:W-:Y:S05]  /*19f70*/  BSYNC B1 ;  /* 0x0000000000017941 */ /* 0x000fea0003800000 */
.L_x_213:
        /* <DEDUP_REMOVED lines=12> */
.L_x_216:
[----:B------:R-:W-:Y:S05]  /*1a040*/  BSYNC B1 ;  /* 0x0000000000017941 */ /* 0x000fea0003800000 */
.L_x_215:
        /* <DEDUP_REMOVED lines=12> */
.L_x_218:
[----:B------:R-:W-:Y:S05]  /*1a110*/  BSYNC B1 ;  /* 0x0000000000017941 */ /* 0x000fea0003800000 */
.L_x_217:
        /* <DEDUP_REMOVED lines=12> */
.L_x_220:
[----:B------:R-:W-:Y:S05]  /*1a1e0*/  BSYNC B1 ;  /* 0x0000000000017941 */ /* 0x000fea0003800000 */
.L_x_219:
        /* <DEDUP_REMOVED lines=12> */
.L_x_222:
[----:B------:R-:W-:Y:S05]  /*1a2b0*/  BSYNC B1 ;  /* 0x0000000000017941 */ /* 0x000fea0003800000 */
.L_x_221:
        /* <DEDUP_REMOVED lines=12> */
.L_x_224:
[----:B------:R-:W-:Y:S05]  /*1a380*/  BSYNC B1 ;  /* 0x0000000000017941 */ /* 0x000fea0003800000 */
.L_x_223:
        /* <DEDUP_REMOVED lines=12> */
.L_x_226:
[----:B------:R-:W-:Y:S05]  /*1a450*/  BSYNC B1 ;  /* 0x0000000000017941 */ /* 0x000fea0003800000 */
.L_x_225:
        /* <DEDUP_REMOVED lines=12> */
.L_x_228:
[----:B------:R-:W-:Y:S05]  /*1a520*/  BSYNC B1 ;  /* 0x0000000000017941 */ /* 0x000fea0003800000 */
.L_x_227:
        /* <DEDUP_REMOVED lines=12> */
.L_x_230:
[----:B------:R-:W-:Y:S05]  /*1a5f0*/  BSYNC B1 ;  /* 0x0000000000017941 */ /* 0x000fea0003800000 */
.L_x_229:
        /* <DEDUP_REMOVED lines=12> */
.L_x_232:
[----:B------:R-:W-:Y:S05]  /*1a6c0*/  BSYNC B1 ;  /* 0x0000000000017941 */ /* 0x000fea0003800000 */
.L_x_231:
        /* <DEDUP_REMOVED lines=12> */
.L_x_234:
[----:B------:R-:W-:Y:S05]  /*1a790*/  BSYNC B1 ;  /* 0x0000000000017941 */ /* 0x000fea0003800000 */
.L_x_233:
        /* <DEDUP_REMOVED lines=12> */
.L_x_236:
[----:B------:R-:W-:Y:S05]  /*1a860*/  BSYNC B1 ;  /* 0x0000000000017941 */ /* 0x000fea0003800000 */
.L_x_235:
        /* <DEDUP_REMOVED lines=12> */
.L_x_238:
[----:B------:R-:W-:Y:S05]  /*1a930*/  BSYNC B1 ;  /* 0x0000000000017941 */ /* 0x000fea0003800000 */
.L_x_237:
        /* <DEDUP_REMOVED lines=12> */
.L_x_240:
[----:B------:R-:W-:Y:S05]  /*1aa00*/  BSYNC B1 ;  /* 0x0000000000017941 */ /* 0x000fea0003800000 */
.L_x_239:
        /* <DEDUP_REMOVED lines=12> */
.L_x_242:
[----:B------:R-:W-:Y:S05]  /*1aad0*/  BSYNC B1 ;  /* 0x0000000000017941 */ /* 0x000fea0003800000 */
.L_x_241:
        /* <DEDUP_REMOVED lines=12> */
.L_x_244:
[----:B------:R-:W-:Y:S05]  /*1aba0*/  BSYNC B1 ;  /* 0x0000000000017941 */ /* 0x000fea0003800000 */
.L_x_243:
        /* <DEDUP_REMOVED lines=12> */
.L_x_246:
[----:B------:R-:W-:Y:S05]  /*1ac70*/  BSYNC B1 ;  /* 0x0000000000017941 */ /* 0x000fea0003800000 */
.L_x_245:
        /* <DEDUP_REMOVED lines=12> */
.L_x_248:
[----:B------:R-:W-:Y:S05]  /*1ad40*/  BSYNC B1 ;  /* 0x0000000000017941 */ /* 0x000fea0003800000 */
.L_x_247:
        /* <DEDUP_REMOVED lines=12> */
.L_x_250:
[----:B------:R-:W-:Y:S05]  /*1ae10*/  BSYNC B1 ;  /* 0x0000000000017941 */ /* 0x000fea0003800000 */
.L_x_249:
[----:B0-----:R-:W2:Y:S01]  /*1ae20*/  LDL.LU R5, [R1+0x200] ;  /* 0x0002000001057983 */ /* 0x001ea20000300800 */
[----:B-----5:R-:W-:Y:S01]  /*1ae30*/  LOP3.LUT R4, R4, 0xff, RZ, 0xc0, !PT ;  /* 0x000000ff04047812 */ /* 0x020fe200078ec0ff */
[----:B------:R-:W-:Y:S01]  /*1ae40*/  BSSY B1, `(.L_x_251) ;  /* 0x000000b000017945 */ /* 0x000fe20003800000 */
[----:B------:R-:W-:Y:S02]  /*1ae50*/  ISETP.LT.OR P2, PT, R0, 0xda, !P0 ;  /* 0x000000da0000780c */ /* 0x000fe40004741670 */
[----:B------:R-:W-:-:S05]  /*1ae60*/  F2FP.F16.E4M3.UNPACK_B R4, R4 ;  /* 0x00000004ff04723e */ /* 0x000fca00020006ff */
[----:B------:R-:W-:-:S05]  /*1ae70*/  HADD2.F32 R4, -RZ, R4.H0_H0 ;  /* 0x20000004ff047230 */ /* 0x000fca0000004100 */
[----:B------:R-:W-:-:S04]  /*1ae80*/  FMUL R4, R4, UR21 ;  /* 0x0000001504047c20 */ /* 0x000fc80008400000 */
[----:B--2---:R-:W-:-:S05]  /*1ae90*/  FFMA R4, R5, UR20, R4 ;  /* 0x0000001405047c23 */ /* 0x004fca0008000004 */
[----:B------:R-:W-:Y:S02]  /*1aea0*/  F2FP.SATFINITE.E4M3.F32.PACK_AB_MERGE_C R5, RZ, R4, RZ ;  /* 0x00000004ff05723e */ /* 0x000fe400048070ff */
[----:B------:R-:W-:-:S03]  /*1aeb0*/  PRMT R4, RZ, 0x7610, R4 ;  /* 0x00007610ff047816 */ /* 0x000fc60000000004 */
[----:B------:R0:W-:Y:S01]  /*1aec0*/  @!P3 STG.E.U8 desc[UR14][R24.64+0xd8], R5 ;  /* 0x0000d8051800b986 */ /* 0x0001e2000c10110e */
[----:B------:R-:W-:Y:S05]  /*1aed0*/  @P2 BRA `(.L_x_252) ;  /* 0x0000000000042947 */ /* 0x000fea0003800000 */
[----:B------:R2:W5:Y:S02]  /*1aee0*/  LDG.E.U8 R4, desc[UR14][R32.64+0xd9] ;  /* 0x0000d90e20047981 */ /* 0x000564000c1e1100 */
.L_x_252:
[----:B------:R-:W-:Y:S05]  /*1aef0*/  BSYNC B1 ;  /* 0x0000000000017941 */ /* 0x000fea0003800000 */
.L_x_251:
[----:B0-----:R-:W3:Y:S01]  /*1af00*/  LDL.LU R5, [R1+0x204] ;  /* 0x0002040001057983 */ /* 0x001ee20000300800 */
[----:B-----5:R-:W-:Y:S01]  /*1af10*/  LOP3.LUT R4, R4, 0xff, RZ, 0xc0, !PT ;  /* 0x000000ff04047812 */ /* 0x020fe200078ec0ff */
[----:B------:R-:W-:Y:S01]  /*1af20*/  BSSY B1, `(.L_x_253) ;  /* 0x000000b000017945 */ /* 0x000fe20003800000 */
[----:B------:R-:W-:Y:S02]  /*1af30*/  ISETP.LT.OR P3, PT, R0, 0xd9, !P1 ;  /* 0x000000d90000780c */ /* 0x000fe40004f61670 */
[----:B------:R-:W-:-:S05]  /*1af40*/  F2FP.F16.E4M3.UNPACK_B R4, R4 ;  /* 0x00000004ff04723e */ /* 0x000fca00020006ff */
[----:B------:R-:W-:-:S05]  /*1af50*/  HADD2.F32 R4, -RZ, R4.H0_H0 ;  /* 0x20000004ff047230 */ /* 0x000fca0000004100 */
[----:B------:R-:W-:-:S04]  /*1af60*/  FMUL R4, R4, UR21 ;  /* 0x0000001504047c20 */ /* 0x000fc80008400000 */
[----:B---3--:R-:W-:-:S05]  /*1af70*/  FFMA R4, R5, UR20, R4 ;  /* 0x0000001405047c23 */ /* 0x008fca0008000004 */
[----:B------:R-:W-:Y:S02]  /*1af80*/  F2FP.SATFINITE.E4M3.F32.PACK_AB_MERGE_C R5, RZ, R4, RZ ;  /* 0x00000004ff05723e */ /* 0x000fe400048070ff */
[----:B------:R-:W-:-:S03]  /*1af90*/  PRMT R4, RZ, 0x7610, R4 ;  /* 0x00007610ff047816 */ /* 0x000fc60000000004 */
[----:B------:R0:W-:Y:S01]  /*1afa0*/  @!P2 STG.E.U8 desc[UR14][R24.64+0xd9], R5 ;  /* 0x0000d9051800a986 */ /* 0x0001e2000c10110e */
[----:B------:R-:W-:Y:S05]  /*1afb0*/  @P3 BRA `(.L_x_254) ;  /* 0x0000000000043947 */ /* 0x000fea0003800000 */
[----:B------:R3:W5:Y:S02]  /*1afc0*/  LDG.E.U8 R4, desc[UR14][R2.64+0xd8] ;  /* 0x0000d80e02047981 */ /* 0x000764000c1e1100 */
.L_x_254:
[----:B------:R-:W-:Y:S05]  /*1afd0*/  BSYNC B1 ;  /* 0x0000000000017941 */ /* 0x000fea0003800000 */
.L_x_253:
        /* <DEDUP_REMOVED lines=13> */
.L_x_256:
[----:B------:R-:W-:Y:S05]  /*1b0b0*/  BSYNC B1 ;  /* 0x0000000000017941 */ /* 0x000fea0003800000 */
.L_x_255:
        /* <DEDUP_REMOVED lines=13> */
.L_x_258:
[----:B------:R-:W-:Y:S05]  /*1b190*/  BSYNC B1 ;  /* 0x0000000000017941 */ /* 0x000fea0003800000 */
.L_x_257:
        /* <DEDUP_REMOVED lines=13> */
.L_x_260:
[----:B------:R-:W-:Y:S05]  /*1b270*/  BSYNC B1 ;  /* 0x0000000000017941 */ /* 0x000fea0003800000 */
.L_x_259:
        /* <DEDUP_REMOVED lines=13> */
.L_x_262:
[----:B------:R-:W-:Y:S05]  /*1b350*/  BSYNC B1 ;  /* 0x0000000000017941 */ /* 0x000fea0003800000 */
.L_x_261:
        /* <DEDUP_REMOVED lines=13> */
.L_x_264:
[----:B------:R-:W-:Y:S05]  /*1b430*/  BSYNC B1 ;  /* 0x0000000000017941 */ /* 0x000fea0003800000 */
.L_x_263:
        /* <DEDUP_REMOVED lines=13> */
.L_x_266:
[----:B------:R-:W-:Y:S05]  /*1b510*/  BSYNC B1 ;  /* 0x0000000000017941 */ /* 0x000fea0003800000 */
.L_x_265:
        /* <DEDUP_REMOVED lines=13> */
.L_x_268:
[----:B------:R-:W-:Y:S05]  /*1b5f0*/  BSYNC B1 ;  /* 0x0000000000017941 */ /* 0x000fea0003800000 */
.L_x_267:
        /* <DEDUP_REMOVED lines=13> */
.L_x_270:
[----:B------:R-:W-:Y:S05]  /*1b6d0*/  BSYNC B1 ;  /* 0x0000000000017941 */ /* 0x000fea0003800000 */
.L_x_269:
        /* <DEDUP_REMOVED lines=13> */
.L_x_272:
[----:B------:R-:W-:Y:S05]  /*1b7b0*/  BSYNC B1 ;  /* 0x0000000000017941 */ /* 0x000fea0003800000 */
.L_x_271:
        /* <DEDUP_REMOVED lines=13> */
.L_x_274:
[----:B------:R-:W-:Y:S05]  /*1b890*/  BSYNC B1 ;  /* 0x0000000000017941 */ /* 0x000fea0003800000 */
.L_x_273:
        /* <DEDUP_REMOVED lines=13> */
.L_x_276:
[----:B------:R-:W-:Y:S05]  /*1b970*/  BSYNC B1 ;  /* 0x0000000000017941 */ /* 0x000fea0003800000 */
.L_x_275:
        /* <DEDUP_REMOVED lines=13> */
.L_x_278:
[----:B------:R-:W-:Y:S05]  /*1ba50*/  BSYNC B1 ;  /* 0x0000000000017941 */ /* 0x000fea0003800000 */
.L_x_277:
        /* <DEDUP_REMOVED lines=13> */
.L_x_280:
[----:B------:R-:W-:Y:S05]  /*1bb30*/  BSYNC B1 ;  /* 0x0000000000017941 */ /* 0x000fea0003800000 */
.L_x_279:
        /* <DEDUP_REMOVED lines=13> */
.L_x_282:
[----:B------:R-:W-:Y:S05]  /*1bc10*/  BSYNC B1 ;  /* 0x0000000000017941 */ /* 0x000fea0003800000 */
.L_x_281:
        /* <DEDUP_REMOVED lines=13> */
.L_x_284:
[----:B------:R-:W-:Y:S05]  /*1bcf0*/  BSYNC B1 ;  /* 0x0000000000017941 */ /* 0x000fea0003800000 */
.L_x_283:
        /* <DEDUP_REMOVED lines=13> */
.L_x_286:
[----:B------:R-:W-:Y:S05]  /*1bdd0*/  BSYNC B1 ;  /* 0x0000000000017941 */ /* 0x000fea0003800000 */
.L_x_285:
        /* <DEDUP_REMOVED lines=13> */
.L_x_288:
[----:B------:R-:W-:Y:S05]  /*1beb0*/  BSYNC B1 ;  /* 0x0000000000017941 */ /* 0x000fea0003800000 */
.L_x_287:
[----:B------:R-:W2:Y:S01]  /*1bec0*/  LDL.LU R7, [R1+0x24c] ;  /* 0x00024c0001077983 */ /* 0x000ea20000300800 */
[----:B-----5:R-:W-:Y:S01]  /*1bed0*/  LOP3.LUT R4, R4, 0xff, RZ, 0xc0, !PT ;  /* 0x000000ff04047812 */ /* 0x020fe200078ec0ff */
[----:B------:R-:W-:Y:S01]  /*1bee0*/  BSSY B1, `(.L_x_289) ;  /* 0x0000013000017945 */ /* 0x000fe20003800000 */
[----:B0-----:R-:W-:Y:S02]  /*1bef0*/  IADD3 R5, P0, R35, 0x80, RZ ;  /* 0x0000008023057810 */ /* 0x001fe40007f1e0ff */
[----:B------:R-:W-:-:S03]  /*1bf00*/  F2FP.F16.E4M3.UNPACK_B R4, R4 ;  /* 0x00000004ff04723e */ /* 0x000fc600020006ff */
[----:B--234-:R-:W-:Y:S01]  /*1bf10*/  IMAD.X R2, RZ, RZ, R37, P0 ;  /* 0x000000ffff027224 */ /* 0x01cfe200000e0625 */
[----:B------:R-:W-:Y:S01]  /*1bf20*/  ISETP.GE.AND P0, PT, R34, 0x81, PT ;  /* 0x000000812200780c */ /* 0x000fe20003f06270 */
[----:B------:R-:W-:Y:S02]  /*1bf30*/  HADD2.F32 R4, -RZ, R4.H0_H0 ;  /* 0x20000004ff047230 */ /* 0x000fe40000004100 */
[----:B------:R-:W-:Y:S01]  /*1bf40*/  IMAD R6, R2, UR6, RZ ;  /* 0x0000000602067c24 */ /* 0x000fe2000f8e02ff */
[----:B------:R-:W-:Y:S01]  /*1bf50*/  ISETP.LT.OR P3, PT, R0, 0x1, !P0 ;  /* 0x000000010000780c */ /* 0x000fe20004761670 */
[----:B------:R-:W-:-:S04]  /*1bf60*/  IMAD.WIDE.U32 R2, R5, UR6, R38 ;  /* 0x0000000605027c25 */ /* 0x000fc8000f8e0026 */
[----:B------:R-:W-:Y:S01]  /*1bf70*/  FMUL R4, R4, UR21 ;  /* 0x0000001504047c20 */ /* 0x000fe20008400000 */
[----:B------:R-:W-:Y:S01]  /*1bf80*/  IMAD R5, R5, UR7, R6 ;  /* 0x0000000705057c24 */ /* 0x000fe2000f8e0206 */
[----:B------:R-:W-:-:S04]  /*1bf90*/  IADD3 R2, P2, R2, UR8, RZ ;  /* 0x0000000802027c10 */ /* 0x000fc8000ff5e0ff */
[----:B------:R-:W-:Y:S01]  /*1bfa0*/  IADD3.X R3, R3, UR9, R5, P2, !PT ;  /* 0x0000000903037c10 */ /* 0x000fe200097fe405 */
[----:B------:R-:W-:-:S05]  /*1bfb0*/  FFMA R4, R7, UR20, R4 ;  /* 0x0000001407047c23 */ /* 0x000fca0008000004 */
[----:B------:R-:W-:Y:S02]  /*1bfc0*/  F2FP.SATFINITE.E4M3.F32.PACK_AB_MERGE_C R7, RZ, R4, RZ ;  /* 0x00000004ff07723e */ /* 0x000fe400048070ff */
[----:B------:R-:W-:-:S03]  /*1bfd0*/  PRMT R4, RZ, 0x7610, R4 ;  /* 0x00007610ff047816 */ /* 0x000fc60000000004 */
[----:B------:R0:W-:Y:S01]  /*1bfe0*/  @!P1 STG.E.U8 desc[UR14][R26.64+0xf9], R7 ;  /* 0x0000f9071a009986 */ /* 0x0001e2000c10110e */
[----:B------:R-:W-:Y:S05]  /*1bff0*/  @P3 BRA `(.L_x_290) ;  /* 0x0000000000043947 */ /* 0x000fea0003800000 */
[----:B------:R2:W5:Y:S02]  /*1c000*/  LDG.E.U8 R4, desc[UR14][R2.64] ;  /* 0x0000000e02047981 */ /* 0x000564000c1e1100 */
.L_x_290:
[----:B------:R-:W-:Y:S05]  /*1c010*/  BSYNC B1 ;  /* 0x0000000000017941 */ /* 0x000fea0003800000 */
.L_x_289:
[----:B------:R-:W3:Y:S01]  /*1c020*/  LDL.LU R5, [R1+0x250] ;  /* 0x0002500001057983 */ /* 0x000ee20000300800 */
        /* <DEDUP_REMOVED lines=12> */
.L_x_292:
[----:B------:R-:W-:Y:S05]  /*1c0f0*/  BSYNC B1 ;  /* 0x0000000000017941 */ /* 0x000fea0003800000 */
.L_x_291:
[----:B---3--:R-:W3:Y:S01]  /*1c100*/  LDL.LU R5, [R1+0x254] ;  /* 0x0002540001057983 */ /* 0x008ee20000300800 */
[----:B-----5:R-:W-:Y:S01]  /*1c110*/  LOP3.LUT R4, R4, 0xff, RZ, 0xc0, !PT ;  /* 0x000000ff04047812 */ /* 0x020fe200078ec0ff */
[----:B------:R-:W-:Y:S01]  /*1c120*/  BSSY B1, `(.L_x_293) ;  /* 0x0000013000017945 */ /* 0x000fe20003800000 */
[----:B------:R-:W-:Y:S02]  /*1c130*/  IADD3 R35, P1, R35, 0x88, RZ ;  /* 0x0000008823237810 */ /* 0x000fe40007f3e0ff */
[----:B------:R-:W-:Y:S02]  /*1c140*/  F2FP.F16.E4M3.UNPACK_B R4, R4 ;  /* 0x00000004ff04723e */ /* 0x000fe400020006ff */
[----:B------:R-:W-:Y:S01]  /*1c150*/  PRMT R6, RZ, 0x7610, R6 ;  /* 0x00007610ff067816 */ /* 0x000fe20000000006 */
[----:B------:R-:W-:Y:S01]  /*1c160*/  IMAD.X R36, RZ, RZ, R37, P1 ;  /* 0x000000ffff247224 */ /* 0x000fe200008e0625 */
[----:B------:R-:W-:Y:S01]  /*1c170*/  ISETP.GE.AND P1, PT, R34, 0x89, PT ;  /* 0x000000892200780c */ /* 0x000fe20003f26270 */
[----:B------:R-:W-:-:S02]  /*1c180*/  HADD2.F32 R4, -RZ, R4.H0_H0 ;  /* 0x20000004ff047230 */ /* 0x000fc40000004100 */
[----:B------:R-:W-:Y:S01]  /*1c190*/  IMAD R36, R36, UR6, RZ ;  /* 0x0000000624247c24 */ /* 0x000fe2000f8e02ff */
[----:B------:R-:W-:Y:S01]  /*1c1a0*/  ISETP.LT.OR P5, PT, R0, 0x1, !P1 ;  /* 0x000000010000780c */ /* 0x000fe20004fa1670 */
[----:B------:R-:W-:-:S04]  /*1c1b0*/  IMAD.WIDE.U32 R38, R35, UR6, R38 ;  /* 0x0000000623267c25 */ /* 0x000fc8000f8e0026 */
[----:B------:R-:W-:Y:S01]  /*1c1c0*/  FMUL R4, R4, UR21 ;  /* 0x0000001504047c20 */ /* 0x000fe20008400000 */
[----:B------:R-:W-:-:S03]  /*1c1d0*/  IMAD R35, R35, UR7, R36 ;  /* 0x0000000723237c24 */ /* 0x000fc6000f8e0224 */
[----:B---3--:R-:W-:Y:S01]  /*1c1e0*/  FFMA R5, R5, UR20, R4 ;  /* 0x0000001405057c23 */ /* 0x008fe20008000004 */
[----:B------:R-:W-:-:S04]  /*1c1f0*/  IADD3 R4, P3, R38, UR8, RZ ;  /* 0x0000000826047c10 */ /* 0x000fc8000ff7e0ff */
[----:B0-----:R-:W-:Y:S02]  /*1c200*/  F2FP.SATFINITE.E4M3.F32.PACK_AB_MERGE_C R7, RZ, R5, RZ ;  /* 0x00000005ff07723e */ /* 0x001fe400048070ff */
[----:B------:R-:W-:-:S03]  /*1c210*/  IADD3.X R5, R39, UR9, R35, P3, !PT ;  /* 0x0000000927057c10 */ /* 0x000fc60009ffe423 */
[----:B------:R0:W-:Y:S01]  /*1c220*/  @!P2 STG.E.U8 desc[UR14][R30.64+0x1], R7 ;  /* 0x000001071e00a986 */ /* 0x0001e2000c10110e */
[----:B------:R-:W-:Y:S05]  /*1c230*/  @P5 BRA `(.L_x_294) ;  /* 0x0000000000045947 */ /* 0x000fea0003800000 */
[----:B------:R3:W5:Y:S02]  /*1c240*/  LDG.E.U8 R6, desc[UR14][R4.64] ;  /* 0x0000000e04067981 */ /* 0x000764000c1e1100 */
.L_x_294:
[----:B------:R-:W-:Y:S05]  /*1c250*/  BSYNC B1 ;  /* 0x0000000000017941 */ /* 0x000fea0003800000 */
.L_x_293:
        /* <DEDUP_REMOVED lines=13> */
.L_x_296:
[----:B------:R-:W-:Y:S05]  /*1c330*/  BSYNC B1 ;  /* 0x0000000000017941 */ /* 0x000fea0003800000 */
.L_x_295:
        /* <DEDUP_REMOVED lines=13> */
.L_x_298:
[----:B------:R-:W-:Y:S05]  /*1c410*/  BSYNC B1 ;  /* 0x0000000000017941 */ /* 0x000fea0003800000 */
.L_x_297:
        /* <DEDUP_REMOVED lines=13> */
.L_x_300:
[----:B------:R-:W-:Y:S05]  /*1c4f0*/  BSYNC B1 ;  /* 0x0000000000017941 */ /* 0x000fea0003800000 */
.L_x_299:
        /* <DEDUP_REMOVED lines=13> */
.L_x_302:
[----:B------:R-:W-:Y:S05]  /*1c5d0*/  BSYNC B1 ;  /* 0x0000000000017941 */ /* 0x000fea0003800000 */
.L_x_301:
        /* <DEDUP_REMOVED lines=13> */
.L_x_304:
[----:B------:R-:W-:Y:S05]  /*1c6b0*/  BSYNC B1 ;  /* 0x0000000000017941 */ /* 0x000fea0003800000 */
.L_x_303:
        /* <DEDUP_REMOVED lines=13> */
.L_x_306:
[----:B------:R-:W-:Y:S05]  /*1c790*/  BSYNC B1 ;  /* 0x0000000000017941 */ /* 0x000fea0003800000 */
.L_x_305:
        /* <DEDUP_REMOVED lines=13> */
.L_x_308:
[----:B------:R-:W-:Y:S05]  /*1c870*/  BSYNC B1 ;  /* 0x0000000000017941 */ /* 0x000fea0003800000 */
.L_x_307:
        /* <DEDUP_REMOVED lines=13> */
.L_x_310:
[----:B------:R-:W-:Y:S05]  /*1c950*/  BSYNC B1 ;  /* 0x0000000000017941 */ /* 0x000fea0003800000 */
.L_x_309:
        /* <DEDUP_REMOVED lines=13> */
.L_x_312:
[----:B------:R-:W-:Y:S05]  /*1ca30*/  BSYNC B1 ;  /* 0x0000000000017941 */ /* 0x000fea0003800000 */
.L_x_311:
        /* <DEDUP_REMOVED lines=13> */
.L_x_314:
[----:B------:R-:W-:Y:S05]  /*1cb10*/  BSYNC B1 ;  /* 0x0000000000017941 */ /* 0x000fea0003800000 */
.L_x_313:
        /* <DEDUP_REMOVED lines=13> */
.L_x_316:
[----:B------:R-:W-:Y:S05]  /*1cbf0*/  BSYNC B1 ;  /* 0x0000000000017941 */ /* 0x000fea0003800000 */
.L_x_315:
        /* <DEDUP_REMOVED lines=13> */
.L_x_318:
[----:B------:R-:W-:Y:S05]  /*1ccd0*/  BSYNC B1 ;  /* 0x0000000000017941 */ /* 0x000fea0003800000 */
.L_x_317:
        /* <DEDUP_REMOVED lines=13> */
.L_x_320:
[----:B------:R-:W-:Y:S05]  /*1cdb0*/  BSYNC B1 ;  /* 0x0000000000017941 */ /* 0x000fea0003800000 */
.L_x_319:
        /* <DEDUP_REMOVED lines=13> */
.L_x_322:
[----:B------:R-:W-:Y:S05]  /*1ce90*/  BSYNC B1 ;  /* 0x0000000000017941 */ /* 0x000fea0003800000 */
.L_x_321:
        /* <DEDUP_REMOVED lines=13> */
.L_x_324:
[----:B------:R-:W-:Y:S05]  /*1cf70*/  BSYNC B1 ;  /* 0x0000000000017941 */ /* 0x000fea0003800000 */
.L_x_323:
        /* <DEDUP_REMOVED lines=13> */
.L_x_326:
[----:B------:R-:W-:Y:S05]  /*1d050*/  BSYNC B1 ;  /* 0x0000000000017941 */ /* 0x000fea0003800000 */
.L_x_325:
        /* <DEDUP_REMOVED lines=13> */
.L_x_328:
[----:B------:R-:W-:Y:S05]  /*1d130*/  BSYNC B1 ;  /* 0x0000000000017941 */ /* 0x000fea0003800000 */
.L_x_327:
        /* <DEDUP_REMOVED lines=13> */
.L_x_330:
[----:B------:R-:W-:Y:S05]  /*1d210*/  BSYNC B1 ;  /* 0x0000000000017941 */ /* 0x000fea0003800000 */
.L_x_329:
        /* <DEDUP_REMOVED lines=13> */
.L_x_332:
[----:B------:R-:W-:Y:S05]  /*1d2f0*/  BSYNC B1 ;  /* 0x0000000000017941 */ /* 0x000fea0003800000 */
.L_x_331:
        /* <DEDUP_REMOVED lines=13> */
.L_x_334:
[----:B------:R-:W-:Y:S05]  /*1d3d0*/  BSYNC B1 ;  /* 0x0000000000017941 */ /* 0x000fea0003800000 */
.L_x_333:
        /* <DEDUP_REMOVED lines=13> */
.L_x_336:
[----:B------:R-:W-:Y:S05]  /*1d4b0*/  BSYNC B1 ;  /* 0x0000000000017941 */ /* 0x000fea0003800000 */
.L_x_335:
        /* <DEDUP_REMOVED lines=13> */
.L_x_338:
[----:B------:R-:W-:Y:S05]  /*1d590*/  BSYNC B1 ;  /* 0x0000000000017941 */ /* 0x000fea0003800000 */
.L_x_337:
        /* <DEDUP_REMOVED lines=13> */
.L_x_340:
[----:B------:R-:W-:Y:S05]  /*1d670*/  BSYNC B1 ;  /* 0x0000000000017941 */ /* 0x000fea0003800000 */
.L_x_339:
        /* <DEDUP_REMOVED lines=13> */
.L_x_342:
[----:B------:R-:W-:Y:S05]  /*1d750*/  BSYNC B1 ;  /* 0x0000000000017941 */ /* 0x000fea0003800000 */
.L_x_341:
        /* <DEDUP_REMOVED lines=13> */
.L_x_344:
[----:B------:R-:W-:Y:S05]  /*1d830*/  BSYNC B1 ;  /* 0x0000000000017941 */ /* 0x000fea0003800000 */
.L_x_343:
        /* <DEDUP_REMOVED lines=13> */
.L_x_346:
[----:B------:R-:W-:Y:S05]  /*1d910*/  BSYNC B1 ;  /* 0x0000000000017941 */ /* 0x000fea0003800000 */
.L_x_345:
        /* <DEDUP_REMOVED lines=13> */
.L_x_348:
[----:B------:R-:W-:Y:S05]  /*1d9f0*/  BSYNC B1 ;  /* 0x0000000000017941 */ /* 0x000fea0003800000 */
.L_x_347:
        /* <DEDUP_REMOVED lines=13> */
.L_x_350:
[----:B------:R-:W-:Y:S05]  /*1dad0*/  BSYNC B1 ;  /* 0x0000000000017941 */ /* 0x000fea0003800000 */
.L_x_349:
        /* <DEDUP_REMOVED lines=13> */
.L_x_352:
[----:B------:R-:W-:Y:S05]  /*1dbb0*/  BSYNC B1 ;  /* 0x0000000000017941 */ /* 0x000fea0003800000 */
.L_x_351:
        /* <DEDUP_REMOVED lines=13> */
.L_x_354:
[----:B------:R-:W-:Y:S05]  /*1dc90*/  BSYNC B1 ;  /* 0x0000000000017941 */ /* 0x000fea0003800000 */
.L_x_353:
        /* <DEDUP_REMOVED lines=13> */
.L_x_356:
[----:B------:R-:W-:Y:S05]  /*1dd70*/  BSYNC B1 ;  /* 0x0000000000017941 */ /* 0x000fea0003800000 */
.L_x_355:
        /* <DEDUP_REMOVED lines=13> */
.L_x_358:
[----:B------:R-:W-:Y:S05]  /*1de50*/  BSYNC B1 ;  /* 0x0000000000017941 */ /* 0x000fea0003800000 */
.L_x_357:
        /* <DEDUP_REMOVED lines=13> */
.L_x_360:
[----:B------:R-:W-:Y:S05]  /*1df30*/  BSYNC B1 ;  /* 0x0000000000017941 */ /* 0x000fea0003800000 */
.L_x_359:
        /* <DEDUP_REMOVED lines=13> */
.L_x_362:
[----:B------:R-:W-:Y:S05]  /*1e010*/  BSYNC B1 ;  /* 0x0000000000017941 */ /* 0x000fea0003800000 */
.L_x_361:
        /* <DEDUP_REMOVED lines=13> */
.L_x_364:
[----:B------:R-:W-:Y:S05]  /*1e0f0*/  BSYNC B1 ;  /* 0x0000000000017941 */ /* 0x000fea0003800000 */
.L_x_363:
        /* <DEDUP_REMOVED lines=13> */
.L_x_366:
[----:B------:R-:W-:Y:S05]  /*1e1d0*/  BSYNC B1 ;  /* 0x0000000000017941 */ /* 0x000fea0003800000 */
.L_x_365:
        /* <DEDUP_REMOVED lines=13> */
.L_x_368:
[----:B------:R-:W-:Y:S05]  /*1e2b0*/  BSYNC B1 ;  /* 0x0000000000017941 */ /* 0x000fea0003800000 */
.L_x_367:
        /* <DEDUP_REMOVED lines=13> */
.L_x_370:
[----:B------:R-:W-:Y:S05]  /*1e390*/  BSYNC B1 ;  /* 0x0000000000017941 */ /* 0x000fea0003800000 */
.L_x_369:
        /* <DEDUP_REMOVED lines=13> */
.L_x_372:
[----:B------:R-:W-:Y:S05]  /*1e470*/  BSYNC B1 ;  /* 0x0000000000017941 */ /* 0x000fea0003800000 */
.L_x_371:
        /* <DEDUP_REMOVED lines=13> */
.L_x_374:
[----:B------:R-:W-:Y:S05]  /*1e550*/  BSYNC B1 ;  /* 0x0000000000017941 */ /* 0x000fea0003800000 */
.L_x_373:
        /* <DEDUP_REMOVED lines=13> */
.L_x_376:
[----:B------:R-:W-:Y:S05]  /*1e630*/  BSYNC B1 ;  /* 0x0000000000017941 */ /* 0x000fea0003800000 */
.L_x_375:
        /* <DEDUP_REMOVED lines=13> */
.L_x_378:
[----:B------:R-:W-:Y:S05]  /*1e710*/  BSYNC B1 ;  /* 0x0000000000017941 */ /* 0x000fea0003800000 */
.L_x_377:
        /* <DEDUP_REMOVED lines=13> */
.L_x_380:
[----:B------:R-:W-:Y:S05]  /*1e7f0*/  BSYNC B1 ;  /* 0x0000000000017941 */ /* 0x000fea0003800000 */
.L_x_379:
        /* <DEDUP_REMOVED lines=13> */
.L_x_382:
[----:B------:R-:W-:Y:S05]  /*1e8d0*/  BSYNC B1 ;  /* 0x0000000000017941 */ /* 0x000fea0003800000 */
.L_x_381:
        /* <DEDUP_REMOVED lines=13> */
.L_x_384:
[----:B------:R-:W-:Y:S05]  /*1e9b0*/  BSYNC B1 ;  /* 0x0000000000017941 */ /* 0x000fea0003800000 */
.L_x_383:
        /* <DEDUP_REMOVED lines=13> */
.L_x_386:
[----:B------:R-:W-:Y:S05]  /*1ea90*/  BSYNC B1 ;  /* 0x0000000000017941 */ /* 0x000fea0003800000 */
.L_x_385:
        /* <DEDUP_REMOVED lines=13> */
.L_x_388:
[----:B------:R-:W-:Y:S05]  /*1eb70*/  BSYNC B1 ;  /* 0x0000000000017941 */ /* 0x000fea0003800000 */
.L_x_387:
        /* <DEDUP_REMOVED lines=13> */
.L_x_390:
[----:B------:R-:W-:Y:S05]  /*1ec50*/  BSYNC B1 ;  /* 0x0000000000017941 */ /* 0x000fea0003800000 */
.L_x_389:
        /* <DEDUP_REMOVED lines=13> */
.L_x_392:
[----:B------:R-:W-:Y:S05]  /*1ed30*/  BSYNC B1 ;  /* 0x0000000000017941 */ /* 0x000fea0003800000 */
.L_x_391:
        /* <DEDUP_REMOVED lines=13> */
.L_x_394:
[----:B------:R-:W-:Y:S05]  /*1ee10*/  BSYNC B1 ;  /* 0x0000000000017941 */ /* 0x000fea0003800000 */
.L_x_393:
        /* <DEDUP_REMOVED lines=13> */
.L_x_396:
[----:B------:R-:W-:Y:S05]  /*1eef0*/  BSYNC B1 ;  /* 0x0000000000017941 */ /* 0x000fea0003800000 */
.L_x_395:
        /* <DEDUP_REMOVED lines=13> */
.L_x_398:
[----:B------:R-:W-:Y:S05]  /*1efd0*/  BSYNC B1 ;  /* 0x0000000000017941 */ /* 0x000fea0003800000 */
.L_x_397:
        /* <DEDUP_REMOVED lines=13> */
.L_x_400:
[----:B------:R-:W-:Y:S05]  /*1f0b0*/  BSYNC B1 ;  /* 0x0000000000017941 */ /* 0x000fea0003800000 */
.L_x_399:
        /* <DEDUP_REMOVED lines=13> */
.L_x_402:
[----:B------:R-:W-:Y:S05]  /*1f190*/  BSYNC B1 ;  /* 0x0000000000017941 */ /* 0x000fea0003800000 */
.L_x_401:
        /* <DEDUP_REMOVED lines=13> */
.L_x_404:
[----:B------:R-:W-:Y:S05]  /*1f270*/  BSYNC B1 ;  /* 0x0000000000017941 */ /* 0x000fea0003800000 */
.L_x_403:
        /* <DEDUP_REMOVED lines=13> */
.L_x_406:
[----:B------:R-:W-:Y:S05]  /*1f350*/  BSYNC B1 ;  /* 0x0000000000017941 */ /* 0x000fea0003800000 */
.L_x_405:
        /* <DEDUP_REMOVED lines=13> */
.L_x_408:
[----:B------:R-:W-:Y:S05]  /*1f430*/  BSYNC B1 ;  /* 0x0000000000017941 */ /* 0x000fea0003800000 */
.L_x_407:
        /* <DEDUP_REMOVED lines=13> */
.L_x_410:
[----:B------:R-:W-:Y:S05]  /*1f510*/  BSYNC B1 ;  /* 0x0000000000017941 */ /* 0x000fea0003800000 */
.L_x_409:
        /* <DEDUP_REMOVED lines=13> */
.L_x_412:
[----:B------:R-:W-:Y:S05]  /*1f5f0*/  BSYNC B1 ;  /* 0x0000000000017941 */ /* 0x000fea0003800000 */
.L_x_411:
        /* <DEDUP_REMOVED lines=13> */
.L_x_414:
[----:B------:R-:W-:Y:S05]  /*1f6d0*/  BSYNC B1 ;  /* 0x0000000000017941 */ /* 0x000fea0003800000 */
.L_x_413:
        /* <DEDUP_REMOVED lines=13> */
.L_x_416:
[----:B------:R-:W-:Y:S05]  /*1f7b0*/  BSYNC B1 ;  /* 0x0000000000017941 */ /* 0x000fea0003800000 */
.L_x_415:
        /* <DEDUP_REMOVED lines=13> */
.L_x_418:
[----:B------:R-:W-:Y:S05]  /*1f890*/  BSYNC B1 ;  /* 0x0000000000017941 */ /* 0x000fea0003800000 */
.L_x_417:
        /* <DEDUP_REMOVED lines=13> */
.L_x_420:
[----:B------:R-:W-:Y:S05]  /*1f970*/  BSYNC B1 ;  /* 0x0000000000017941 */ /* 0x000fea0003800000 */
.L_x_419:
        /* <DEDUP_REMOVED lines=13> */
.L_x_422:
[----:B------:R-:W-:Y:S05]  /*1fa50*/  BSYNC B1 ;  /* 0x0000000000017941 */ /* 0x000fea0003800000 */
.L_x_421:
        /* <DEDUP_REMOVED lines=13> */
.L_x_424:
[----:B------:R-:W-:Y:S05]  /*1fb30*/  BSYNC B1 ;  /* 0x0000000000017941 */ /* 0x000fea0003800000 */
.L_x_423:
        /* <DEDUP_REMOVED lines=13> */
.L_x_426:
[----:B------:R-:W-:Y:S05]  /*1fc10*/  BSYNC B1 ;  /* 0x0000000000017941 */ /* 0x000fea0003800000 */
.L_x_425:
        /* <DEDUP_REMOVED lines=13> */
.L_x_428:
[----:B------:R-:W-:Y:S05]  /*1fcf0*/  BSYNC B1 ;  /* 0x0000000000017941 */ /* 0x000fea0003800000 */
.L_x_427:
        /* <DEDUP_REMOVED lines=13> */
.L_x_430:
[----:B------:R-:W-:Y:S05]  /*1fdd0*/  BSYNC B1 ;  /* 0x0000000000017941 */ /* 0x000fea0003800000 */
.L_x_429:
        /* <DEDUP_REMOVED lines=13> */
.L_x_432:
[----:B------:R-:W-:Y:S05]  /*1feb0*/  BSYNC B1 ;  /* 0x0000000000017941 */ /* 0x000fea0003800000 */
.L_x_431:
        /* <DEDUP_REMOVED lines=13> */
.L_x_434:
[----:B------:R-:W-:Y:S05]  /*1ff90*/  BSYNC B1 ;  /* 0x0000000000017941 */ /* 0x000fea0003800000 */
.L_x_433:
        /* <DEDUP_REMOVED lines=13> */
.L_x_436:
[----:B------:R-:W-:Y:S05]  /*20070*/  BSYNC B1 ;  /* 0x0000000000017941 */ /* 0x000fea0003800000 */
.L_x_435:
        /* <DEDUP_REMOVED lines=13> */
.L_x_438:
[----:B------:R-:W-:Y:S05]  /*20150*/  BSYNC B1 ;  /* 0x0000000000017941 */ /* 0x000fea0003800000 */
.L_x_437:
        /* <DEDUP_REMOVED lines=13> */
.L_x_440:
[----:B------:R-:W-:Y:S05]  /*20230*/  BSYNC B1 ;  /* 0x0000000000017941 */ /* 0x000fea0003800000 */
.L_x_439:
        /* <DEDUP_REMOVED lines=13> */
.L_x_442:
[----:B------:R-:W-:Y:S05]  /*20310*/  BSYNC B1 ;  /* 0x0000000000017941 */ /* 0x000fea0003800000 */
.L_x_441:
        /* <DEDUP_REMOVED lines=13> */
.L_x_444:
[----:B------:R-:W-:Y:S05]  /*203f0*/  BSYNC B1 ;  /* 0x0000000000017941 */ /* 0x000fea0003800000 */
.L_x_443:
        /* <DEDUP_REMOVED lines=13> */
.L_x_446:
[----:B------:R-:W-:Y:S05]  /*204d0*/  BSYNC B1 ;  /* 0x0000000000017941 */ /* 0x000fea0003800000 */
.L_x_445:
        /* <DEDUP_REMOVED lines=13> */
.L_x_448:
[----:B------:R-:W-:Y:S05]  /*205b0*/  BSYNC B1 ;  /* 0x0000000000017941 */ /* 0x000fea0003800000 */
.L_x_447:
        /* <DEDUP_REMOVED lines=13> */
.L_x_450:
[----:B------:R-:W-:Y:S05]  /*20690*/  BSYNC B1 ;  /* 0x0000000000017941 */ /* 0x000fea0003800000 */
.L_x_449:
        /* <DEDUP_REMOVED lines=13> */
.L_x_452:
[----:B------:R-:W-:Y:S05]  /*20770*/  BSYNC B1 ;  /* 0x0000000000017941 */ /* 0x000fea0003800000 */
.L_x_451:
        /* <DEDUP_REMOVED lines=13> */
.L_x_454:
[----:B------:R-:W-:Y:S05]  /*20850*/  BSYNC B1 ;  /* 0x0000000000017941 */ /* 0x000fea0003800000 */
.L_x_453:
        /* <DEDUP_REMOVED lines=13> */
.L_x_456:
[----:B------:R-:W-:Y:S05]  /*20930*/  BSYNC B1 ;  /* 0x0000000000017941 */ /* 0x000fea0003800000 */
.L_x_455:
        /* <DEDUP_REMOVED lines=13> */
.L_x_458:
[----:B------:R-:W-:Y:S05]  /*20a10*/  BSYNC B1 ;  /* 0x0000000000017941 */ /* 0x000fea0003800000 */
.L_x_457:
        /* <DEDUP_REMOVED lines=13> */
.L_x_460:
[----:B------:R-:W-:Y:S05]  /*20af0*/  BSYNC B1 ;  /* 0x0000000000017941 */ /* 0x000fea0003800000 */
.L_x_459:
        /* <DEDUP_REMOVED lines=13> */
.L_x_462:
[----:B------:R-:W-:Y:S05]  /*20bd0*/  BSYNC B1 ;  /* 0x0000000000017941 */ /* 0x000fea0003800000 */
.L_x_461:
        /* <DEDUP_REMOVED lines=13> */
.L_x_464:
[----:B------:R-:W-:Y:S05]  /*20cb0*/  BSYNC B1 ;  /* 0x0000000000017941 */ /* 0x000fea0003800000 */
.L_x_463:
        /* <DEDUP_REMOVED lines=13> */
.L_x_466:
[----:B------:R-:W-:Y:S05]  /*20d90*/  BSYNC B1 ;  /* 0x0000000000017941 */ /* 0x000fea0003800000 */
.L_x_465:
        /* <DEDUP_REMOVED lines=13> */
.L_x_468:
[----:B------:R-:W-:Y:S05]  /*20e70*/  BSYNC B1 ;  /* 0x0000000000017941 */ /* 0x000fea0003800000 */
.L_x_467:
        /* <DEDUP_REMOVED lines=13> */
.L_x_470:
[----:B------:R-:W-:Y:S05]  /*20f50*/  BSYNC B1 ;  /* 0x0000000000017941 */ /* 0x000fea0003800000 */
.L_x_469:
        /* <DEDUP_REMOVED lines=13> */
.L_x_472:
[----:B------:R-:W-:Y:S05]  /*21030*/  BSYNC B1 ;  /* 0x0000000000017941 */ /* 0x000fea0003800000 */
.L_x_471:
        /* <DEDUP_REMOVED lines=13> */
.L_x_474:
[----:B------:R-:W-:Y:S05]  /*21110*/  BSYNC B1 ;  /* 0x0000000000017941 */ /* 0x000fea0003800000 */
.L_x_473:
        /* <DEDUP_REMOVED lines=13> */
.L_x_476:
[----:B------:R-:W-:Y:S05]  /*211f0*/  BSYNC B1 ;  /* 0x0000000000017941 */ /* 0x000fea0003800000 */
.L_x_475:
        /* <DEDUP_REMOVED lines=13> */
.L_x_478:
[----:B------:R-:W-:Y:S05]  /*212d0*/  BSYNC B1 ;  /* 0x0000000000017941 */ /* 0x000fea0003800000 */
.L_x_477:
        /* <DEDUP_REMOVED lines=13> */
.L_x_480:
[----:B------:R-:W-:Y:S05]  /*213b0*/  BSYNC B1 ;  /* 0x0000000000017941 */ /* 0x000fea0003800000 */
.L_x_479:
        /* <DEDUP_REMOVED lines=13> */
.L_x_482:
[----:B------:R-:W-:Y:S05]  /*21490*/  BSYNC B1 ;  /* 0x0000000000017941 */ /* 0x000fea0003800000 */
.L_x_481:
        /* <DEDUP_REMOVED lines=13> */
.L_x_484:
[----:B------:R-:W-:Y:S05]  /*21570*/  BSYNC B1 ;  /* 0x0000000000017941 */ /* 0x000fea0003800000 */
.L_x_483:
        /* <DEDUP_REMOVED lines=13> */
.L_x_486:
[----:B------:R-:W-:Y:S05]  /*21650*/  BSYNC B1 ;  /* 0x0000000000017941 */ /* 0x000fea0003800000 */
.L_x_485:
        /* <DEDUP_REMOVED lines=13> */
.L_x_488:
[----:B------:R-:W-:Y:S05]  /*21730*/  BSYNC B1 ;  /* 0x0000000000017941 */ /* 0x000fea0003800000 */
.L_x_487:
        /* <DEDUP_REMOVED lines=13> */
.L_x_490:
[----:B------:R-:W-:Y:S05]  /*21810*/  BSYNC B1 ;  /* 0x0000000000017941 */ /* 0x000fea0003800000 */
.L_x_489:
        /* <DEDUP_REMOVED lines=13> */
.L_x_492:
[----:B------:R-:W-:Y:S05]  /*218f0*/  BSYNC B1 ;  /* 0x0000000000017941 */ /* 0x000fea0003800000 */
.L_x_491:
        /* <DEDUP_REMOVED lines=13> */
.L_x_494:
[----:B------:R-:W-:Y:S05]  /*219d0*/  BSYNC B1 ;  /* 0x0000000000017941 */ /* 0x000fea0003800000 */
.L_x_493:
        /* <DEDUP_REMOVED lines=13> */
.L_x_496:
[----:B------:R-:W-:Y:S05]  /*21ab0*/  BSYNC B1 ;  /* 0x0000000000017941 */ /* 0x000fea0003800000 */
.L_x_495:
        /* <DEDUP_REMOVED lines=13> */
.L_x_498:
[----:B------:R-:W-:Y:S05]  /*21b90*/  BSYNC B1 ;  /* 0x0000000000017941 */ /* 0x000fea0003800000 */
.L_x_497:
        /* <DEDUP_REMOVED lines=13> */
.L_x_500:
[----:B------:R-:W-:Y:S05]  /*21c70*/  BSYNC B1 ;  /* 0x0000000000017941 */ /* 0x000fea0003800000 */
.L_x_499:
        /* <DEDUP_REMOVED lines=13> */
.L_x_502:
[----:B------:R-:W-:Y:S05]  /*21d50*/  BSYNC B1 ;  /* 0x0000000000017941 */ /* 0x000fea0003800000 */
.L_x_501:
        /* <DEDUP_REMOVED lines=13> */
.L_x_504:
[----:B------:R-:W-:Y:S05]  /*21e30*/  BSYNC B1 ;  /* 0x0000000000017941 */ /* 0x000fea0003800000 */
.L_x_503:
        /* <DEDUP_REMOVED lines=13> */
.L_x_506:
[----:B------:R-:W-:Y:S05]  /*21f10*/  BSYNC B1 ;  /* 0x0000000000017941 */ /* 0x000fea0003800000 */
.L_x_505:
        /* <DEDUP_REMOVED lines=13> */
.L_x_508:
[----:B------:R-:W-:Y:S05]  /*21ff0*/  BSYNC B1 ;  /* 0x0000000000017941 */ /* 0x000fea0003800000 */
.L_x_507:
        /* <DEDUP_REMOVED lines=13> */
.L_x_510:
[----:B------:R-:W-:Y:S05]  /*220d0*/  BSYNC B1 ;  /* 0x0000000000017941 */ /* 0x000fea0003800000 */
.L_x_509:
        /* <DEDUP_REMOVED lines=13> */
.L_x_512:
[----:B------:R-:W-:Y:S05]  /*221b0*/  BSYNC B1 ;  /* 0x0000000000017941 */ /* 0x000fea0003800000 */
.L_x_511:
        /* <DEDUP_REMOVED lines=13> */
.L_x_514:
[----:B------:R-:W-:Y:S05]  /*22290*/  BSYNC B1 ;  /* 0x0000000000017941 */ /* 0x000fea0003800000 */
.L_x_513:
        /* <DEDUP_REMOVED lines=13> */
.L_x_516:
[----:B------:R-:W-:Y:S05]  /*22370*/  BSYNC B1 ;  /* 0x0000000000017941 */ /* 0x000fea0003800000 */
.L_x_515:
        /* <DEDUP_REMOVED lines=13> */
.L_x_518:
[----:B------:R-:W-:Y:S05]  /*22450*/  BSYNC B1 ;  /* 0x0000000000017941 */ /* 0x000fea0003800000 */
.L_x_517:
        /* <DEDUP_REMOVED lines=13> */
.L_x_520:
[----:B------:R-:W-:Y:S05]  /*22530*/  BSYNC B1 ;  /* 0x0000000000017941 */ /* 0x000fea0003800000 */
.L_x_519:
        /* <DEDUP_REMOVED lines=13> */
.L_x_522:
[----:B------:R-:W-:Y:S05]  /*22610*/  BSYNC B1 ;  /* 0x0000000000017941 */ /* 0x000fea0003800000 */
.L_x_521:
        /* <DEDUP_REMOVED lines=13> */
.L_x_524:
[----:B------:R-:W-:Y:S05]  /*226f0*/  BSYNC B1 ;  /* 0x0000000000017941 */ /* 0x000fea0003800000 */
.L_x_523:
        /* <DEDUP_REMOVED lines=13> */
.L_x_526:
[----:B------:R-:W-:Y:S05]  /*227d0*/  BSYNC B1 ;  /* 0x0000000000017941 */ /* 0x000fea0003800000 */
.L_x_525:
        /* <DEDUP_REMOVED lines=13> */
.L_x_528:
[----:B------:R-:W-:Y:S05]  /*228b0*/  BSYNC B1 ;  /* 0x0000000000017941 */ /* 0x000fea0003800000 */
.L_x_527:
        /* <DEDUP_REMOVED lines=13> */
.L_x_530:
[----:B------:R-:W-:Y:S05]  /*22990*/  BSYNC B1 ;  /* 0x0000000000017941 */ /* 0x000fea0003800000 */
.L_x_529:
        /* <DEDUP_REMOVED lines=13> */
.L_x_532:
[----:B------:R-:W-:Y:S05]  /*22a70*/  BSYNC B1 ;  /* 0x0000000000017941 */ /* 0x000fea0003800000 */
.L_x_531:
        /* <DEDUP_REMOVED lines=13> */
.L_x_534:
[----:B------:R-:W-:Y:S05]  /*22b50*/  BSYNC B1 ;  /* 0x0000000000017941 */ /* 0x000fea0003800000 */
.L_x_533:
        /* <DEDUP_REMOVED lines=13> */
.L_x_536:
[----:B------:R-:W-:Y:S05]  /*22c30*/  BSYNC B1 ;  /* 0x0000000000017941 */ /* 0x000fea0003800000 */
.L_x_535:
        /* <DEDUP_REMOVED lines=13> */
.L_x_538:
[----:B------:R-:W-:Y:S05]  /*22d10*/  BSYNC B1 ;  /* 0x0000000000017941 */ /* 0x000fea0003800000 */
.L_x_537:
        /* <DEDUP_REMOVED lines=13> */
.L_x_540:
[----:B------:R-:W-:Y:S05]  /*22df0*/  BSYNC B1 ;  /* 0x0000000000017941 */ /* 0x000fea0003800000 */
.L_x_539:
[----:B--234-:R-:W2:Y:S01]  /*22e00*/  LDL.LU R3, [R1+0x444] ;  /* 0x0004440001037983 */ /* 0x01cea20000300800 */
[----:B-----5:R-:W-:Y:S01]  /*22e10*/  LOP3.LUT R6, R6, 0xff, RZ, 0xc0, !PT ;  /* 0x000000ff06067812 */ /* 0x020fe200078ec0ff */
[----:B------:R-:W-:Y:S01]  /*22e20*/  BSSY B1, `(.L_x_541) ;  /* 0x000000b000017945 */ /* 0x000fe20003800000 */
[----:B------:R-:W-:Y:S02]  /*22e30*/  ISETP.LT.OR P2, PT, R0, 0xf9, !P1 ;  /* 0x000000f90000780c */ /* 0x000fe40004f41670 */
[----:B------:R-:W-:Y:S02]  /*22e40*/  F2FP.F16.E4M3.UNPACK_B R6, R6 ;  /* 0x00000006ff06723e */ /* 0x000fe400020006ff */
[----:B------:R-:W-:-:S03]  /*22e50*/  PRMT R2, RZ, 0x7610, R2 ;  /* 0x00007610ff027816 */ /* 0x000fc60000000002 */
[----:B------:R-:W-:-:S05]  /*22e60*/  HADD2.F32 R6, -RZ, R6.H0_H0 ;  /* 0x20000006ff067230 */ /* 0x000fca0000004100 */
[----:B------:R-:W-:-:S04]  /*22e70*/  FMUL R6, R6, UR21 ;  /* 0x0000001506067c20 */ /* 0x000fc80008400000 */
[----:B--2---:R-:W-:-:S05]  /*22e80*/  FFMA R6, R3, UR20, R6 ;  /* 0x0000001403067c23 */ /* 0x004fca0008000006 */
[----:B------:R-:W-:-:S05]  /*22e90*/  F2FP.SATFINITE.E4M3.F32.PACK_AB_MERGE_C R3, RZ, R6, RZ ;  /* 0x00000006ff03723e */ /* 0x000fca00048070ff */
[----:B------:R2:W-:Y:S01]  /*22ea0*/  @!P0 STG.E.U8 desc[UR14][R30.64+0xf9], R3 ;  /* 0x0000f9031e008986 */ /* 0x0005e2000c10110e */
[----:B------:R-:W-:Y:S05]  /*22eb0*/  @P2 BRA `(.L_x_542) ;  /* 0x0000000000042947 */ /* 0x000fea0003800000 */
[----:B------:R3:W5:Y:S02]  /*22ec0*/  LDG.E.U8 R2, desc[UR14][R4.64+0xf8] ;  /* 0x0000f80e04027981 */ /* 0x000764000c1e1100 */
.L_x_542:
[----:B------:R-:W-:Y:S05]  /*22ed0*/  BSYNC B1 ;  /* 0x0000000000017941 */ /* 0x000fea0003800000 */
.L_x_541:
[----:B--2---:R-:W2:Y:S01]  /*22ee0*/  LDL.LU R3, [R1+0x448] ;  /* 0x0004480001037983 */ /* 0x004ea20000300800 */
        /* <DEDUP_REMOVED lines=12> */
.L_x_544:
[----:B------:R-:W-:Y:S05]  /*22fb0*/  BSYNC B1 ;  /* 0x0000000000017941 */ /* 0x000fea0003800000 */
.L_x_543:
[----:B------:R-:W-:Y:S05]  /*22fc0*/  @P1 BRA `(.L_x_545) ;  /* 0x0000004800841947 */ /* 0x000fea0003800000 */
[----:B------:R-:W2:Y:S01]  /*22fd0*/  LDL.LU R2, [R1+0x44c] ;  /* 0x00044c0001027983 */ /* 0x000ea20000300800 */
[----:B-----5:R-:W-:-:S04]  /*22fe0*/  LOP3.LUT R0, R0, 0xff, RZ, 0xc0, !PT ;  /* 0x000000ff00007812 */ /* 0x020fc800078ec0ff */
[----:B------:R-:W-:-:S05]  /*22ff0*/  F2FP.F16.E4M3.UNPACK_B R0, R0 ;  /* 0x00000000ff00723e */ /* 0x000fca00020006ff */
[----:B------:R-:W-:-:S05]  /*23000*/  HADD2.F32 R0, -RZ, R0.H0_H0 ;  /* 0x20000000ff007230 */ /* 0x000fca0000004100 */
[----:B------:R-:W-:-:S04]  /*23010*/  FMUL R0, R0, UR21 ;  /* 0x0000001500007c20 */ /* 0x000fc80008400000 */
[----:B--2---:R-:W-:-:S05]  /*23020*/  FFMA R0, R2, UR20, R0 ;  /* 0x0000001402007c23 */ /* 0x004fca0008000000 */
[----:B------:R-:W-:-:S05]  /*23030*/  F2FP.SATFINITE.E4M3.F32.PACK_AB_MERGE_C R3, RZ, R0, RZ ;  /* 0x00000000ff03723e */ /* 0x000fca00048070ff */
[----:B------:R2:W-:Y:S01]  /*23040*/  STG.E.U8 desc[UR14][R28.64+0xf9], R3 ;  /* 0x0000f9031c007986 */ /* 0x0005e2000c10110e */
[----:B------:R-:W-:Y:S05]  /*23050*/  BRA `(.L_x_545) ;  /* 0x0000004800607947 */ /* 0x000fea0003800000 */
.L_x_32:
[----:B------:R-:W-:Y:S01]  /*23060*/  ISETP.GE.AND P3, PT, R34, 0x1, PT ;  /* 0x000000012200780c */ /* 0x000fe20003f66270 */
[----:B-----5:R-:W-:Y:S01]  /*23070*/  FMUL R2, R2, UR20 ;  /* 0x0000001402027c20 */ /* 0x020fe20008400000 */
[----:B------:R-:W3:Y:S02]  /*23080*/  LDL.LU R40, [R1+0x200] ;  /* 0x0002000001287983 */ /* 0x000ee40000300800 */
[----:B------:R-:W-:Y:S02]  /*23090*/  ISETP.LT.OR P0, PT, R0, 0x1, !P3 ;  /* 0x000000010000780c */ /* 0x000fe40005f01670 */
[----:B------:R-:W-:Y:S01]  /*230a0*/  F2FP.SATFINITE.E4M3.F32.PACK_AB_MERGE_C R2, RZ, R2, RZ ;  /* 0x00000002ff02723e */ /* 0x000fe200048070ff */
[----:B------:R-:W-:Y:S01]  /*230b0*/  FMUL R3, R3, UR20 ;  /* 0x0000001403037c20 */ /* 0x000fe20008400000 */
[----:B------:R-:W-:Y:S01]  /*230c0*/  ISETP.GE.AND P2, PT, R34, 0x9, PT ;  /* 0x000000092200780c */ /* 0x000fe20003f46270 */
[----:B------:R-:W-:Y:S01]  /*230d0*/  FMUL R4, R4, UR20 ;  /* 0x0000001404047c20 */ /* 0x000fe20008400000 */
[----:B------:R-:W-:Y:S01]  /*230e0*/  FMUL R5, R5, UR20 ;  /* 0x0000001405057c20 */ /* 0x000fe20008400000 */
[----:B------:R-:W-:Y:S01]  /*230f0*/  ISETP.LT.OR P1, PT, R0, 0x9, !P3 ;  /* 0x000000090000780c */ /* 0x000fe20005f21670 */
[----:B------:R-:W-:Y:S01]  /*23100*/  FMUL R6, R6, UR20 ;  /* 0x0000001406067c20 */ /* 0x000fe20008400000 */
[----:B------:R-:W-:Y:S01]  /*23110*/  FMUL R7, R7, UR20 ;  /* 0x0000001407077c20 */ /* 0x000fe20008400000 */
[----:B------:R-:W-:Y:S01]  /*23120*/  FMUL R8, R8, UR20 ;  /* 0x0000001408087c20 */ /* 0x000fe20008400000 */
[----:B------:R-:W-:Y:S01]  /*23130*/  FMUL R9, R9, UR20 ;  /* 0x0000001409097c20 */ /* 0x000fe20008400000 */
[----:B------:R-:W-:Y:S01]  /*23140*/  FMUL R10, R10, UR20 ;  /* 0x000000140a0a7c20 */ /* 0x000fe20008400000 */
[----:B------:R-:W-:Y:S01]  /*23150*/  @!P0 STG.E.U8 desc[UR14][R24.64], R2 ;  /* 0x0000000218008986 */ /* 0x000fe2000c10110e */
[----:B------:R-:W-:-:S02]  /*23160*/  ISETP.LT.OR P0, PT, R0, 0x2, !P3 ;  /* 0x000000020000780c */ /* 0x000fc40005f01670 */
[----:B------:R-:W-:Y:S01]  /*23170*/  F2FP.SATFINITE.E4M3.F32.PACK_AB_MERGE_C R3, RZ, R3, RZ ;  /* 0x00000003ff03723e */ /* 0x000fe200048070ff */
[----:B------:R-:W-:Y:S01]  /*23180*/  FMUL R11, R11, UR20 ;  /* 0x000000140b0b7c20 */ /* 0x000fe20008400000 */
[----:B------:R-:W-:Y:S01]  /*23190*/  F2FP.SATFINITE.E4M3.F32.PACK_AB_MERGE_C R4, RZ, R4, RZ ;  /* 0x00000004ff04723e */ /* 0x000fe200048070ff */
[----:B------:R-:W-:Y:S01]  /*231a0*/  FMUL R12, R12, UR20 ;  /* 0x000000140c0c7c20 */ /* 0x000fe20008400000 */
[----:B------:R-:W-:Y:S01]  /*231b0*/  FMUL R13, R13, UR20 ;  /* 0x000000140d0d7c20 */ /* 0x000fe20008400000 */
[----:B------:R-:W-:Y:S01]  /*231c0*/  FMUL R14, R14, UR20 ;  /* 0x000000140e0e7c20 */ /* 0x000fe20008400000 */
[----:B------:R-:W-:Y:S01]  /*231d0*/  FMUL R15, R15, UR20 ;  /* 0x000000140f0f7c20 */ /* 0x000fe20008400000 */
[----:B------:R-:W-:Y:S01]  /*231e0*/  FMUL R16, R16, UR20 ;  /* 0x0000001410107c20 */ /* 0x000fe20008400000 */
[----:B------:R-:W-:Y:S01]  /*231f0*/  FMUL R17, R17, UR20 ;  /* 0x0000001411117c20 */ /* 0x000fe20008400000 */
[----:B------:R-:W-:Y:S01]  /*23200*/  FMUL R18, R18, UR20 ;  /* 0x0000001412127c20 */ /* 0x000fe20008400000 */
[----:B------:R-:W-:Y:S01]  /*23210*/  FMUL R19, R19, UR20 ;  /* 0x0000001413137c20 */ /* 0x000fe20008400000 */
[----:B------:R0:W-:Y:S01]  /*23220*/  @!P0 STG.E.U8 desc[UR14][R24.64+0x1], R3 ;  /* 0x0000010318008986 */ /* 0x0001e2000c10110e */
[----:B------:R-:W-:-:S02]  /*23230*/  ISETP.LT.OR P0, PT, R0, 0x1, !P2 ;  /* 0x000000010000780c */ /* 0x000fc40005701670 */
[----:B------:R-:W-:Y:S01]  /*23240*/  F2FP.SATFINITE.E4M3.F32.PACK_AB_MERGE_C R5, RZ, R5, RZ ;  /* 0x00000005ff05723e */ /* 0x000fe200048070ff */
[----:B------:R-:W-:Y:S01]  /*23250*/  FMUL R20, R20, UR20 ;  /* 0x0000001414147c20 */ /* 0x000fe20008400000 */
[----:B------:R-:W4:Y:S01]  /*23260*/  LDL.LU R39, [R1+0x204] ;  /* 0x0002040001277983 */ /* 0x000f220000300800 */
[----:B------:R-:W-:Y:S02]  /*23270*/  F2FP.SATFINITE.E4M3.F32.PACK_AB_MERGE_C R6, RZ, R6, RZ ;  /* 0x00000006ff06723e */ /* 0x000fe400048070ff */
[----:B------:R-:W-:Y:S01]  /*23280*/  F2FP.SATFINITE.E4M3.F32.PACK_AB_MERGE_C R7, RZ, R7, RZ ;  /* 0x00000007ff07723e */ /* 0x000fe200048070ff */
[----:B------:R-:W-:Y:S01]  /*23290*/  FMUL R21, R21, UR20 ;  /* 0x0000001415157c20 */ /* 0x000fe20008400000 */
[C---:B------:R-:W-:Y:S01]  /*232a0*/  ISETP.LT.OR P5, PT, R0.reuse, 0xa, !P2 ;  /* 0x0000000a0000780c */ /* 0x040fe200057a1670 */
[----:B------:R-:W2:Y:S04]  /*232b0*/  LDL.LU R35, [R1+0x208] ;  /* 0x0002080001237983 */ /* 0x000ea80000300800 */
[----:B------:R-:W-:Y:S01]  /*232c0*/  @!P0 STG.E.U8 desc[UR14][R26.64], R4 ;  /* 0x000000041a008986 */ /* 0x000fe2000c10110e */
[----:B------:R-:W-:-:S02]  /*232d0*/  ISETP.LT.OR P0, PT, R0, 0x2, !P2 ;  /* 0x000000020000780c */ /* 0x000fc40005701670 */
[----:B------:R-:W-:Y:S01]  /*232e0*/  F2FP.SATFINITE.E4M3.F32.PACK_AB_MERGE_C R8, RZ, R8, RZ ;  /* 0x00000008ff08723e */ /* 0x000fe200048070ff */
[----:B------:R-:W-:Y:S01]  /*232f0*/  FMUL R22, R22, UR20 ;  /* 0x0000001416167c20 */ /* 0x000fe20008400000 */
[----:B------:R-:W-:Y:S01]  /*23300*/  F2FP.SATFINITE.E4M3.F32.PACK_AB_MERGE_C R9, RZ, R9, RZ ;  /* 0x00000009ff09723e */ /* 0x000fe200048070ff */
[----:B------:R-:W4:Y:S08]  /*23310*/  LDL.LU R33, [R1+0x20c] ;  /* 0x00020c0001217983 */ /* 0x000f300000300800 */
[----:B------:R1:W-:Y:S01]  /*23320*/  @!P0 STG.E.U8 desc[UR14][R26.64+0x1], R5 ;  /* 0x000001051a008986 */ /* 0x0003e2000c10110e */
[----:B------:R-:W-:-:S03]  /*23330*/  ISETP.LT.OR P0, PT, R0, 0xa, !P3 ;  /* 0x0000000a0000780c */ /* 0x000fc60005f01670 */
[----:B------:R-:W-:Y:S01]  /*23340*/  @!P1 STG.E.U8 desc[UR14][R24.64+0x8], R6 ;  /* 0x0000080618009986 */ /* 0x000fe2000c10110e */
[C---:B------:R-:W-:Y:S02]  /*23350*/  ISETP.LT.OR P1, PT, R0.reuse, 0x9, !P2 ;  /* 0x000000090000780c */ /* 0x040fe40005721670 */
[----:B------:R-:W-:Y:S01]  /*23360*/  F2FP.SATFINITE.E4M3.F32.PACK_AB_MERGE_C R10, RZ, R10, RZ ;  /* 0x0000000aff0a723e */ /* 0x000fe200048070ff */
[----:B------:R-:W4:Y:S01]  /*23370*/  LDL.LU R32, [R1+0x210] ;  /* 0x0002100001207983 */ /* 0x000f220000300800 */
[----:B------:R-:W-:Y:S02]  /*23380*/  F2FP.SATFINITE.E4M3.F32.PACK_AB_MERGE_C R11, RZ, R11, RZ ;  /* 0x0000000bff0b723e */ /* 0x000fe400048070ff */
[----:B------:R-:W-:Y:S01]  /*23390*/  F2FP.SATFINITE.E4M3.F32.PACK_AB_MERGE_C R12, RZ, R12, RZ ;  /* 0x0000000cff0c723e */ /* 0x000fe200048070ff */
[----:B------:R-:W-:Y:S01]  /*233a0*/  FMUL R23, R23, UR20 ;  /* 0x0000001417177c20 */ /* 0x000fe20008400000 */
[----:B------:R-:W-:Y:S01]  /*233b0*/  F2FP.SATFINITE.E4M3.F32.PACK_AB_MERGE_C R13, RZ, R13, RZ ;  /* 0x0000000dff0d723e */ /* 0x000fe200048070ff */
[----:B------:R-:W-:Y:S01]  /*233c0*/  @!P0 STG.E.U8 desc[UR14][R24.64+0x9], R7 ;  /* 0x0000090718008986 */ /* 0x000fe2000c10110e */
[----:B------:R-:W-:-:S03]  /*233d0*/  ISETP.LT.OR P0, PT, R0, 0x11, !P3 ;  /* 0x000000110000780c */ /* 0x000fc60005f01670 */
[----:B------:R-:W-:Y:S01]  /*233e0*/  @!P1 STG.E.U8 desc[UR14][R26.64+0x8], R8 ;  /* 0x000008081a009986 */ /* 0x000fe2000c10110e */
[----:B------:R-:W-:-:S03]  /*233f0*/  ISETP.LT.OR P1, PT, R0, 0x12, !P3 ;  /* 0x000000120000780c */ /* 0x000fc60005f21670 */
[----:B------:R-:W-:Y:S01]  /*23400*/  @!P5 STG.E.U8 desc[UR14][R26.64+0x9], R9 ;  /* 0x000009091a00d986 */ /* 0x000fe2000c10110e */
[----:B------:R-:W-:Y:S02]  /*23410*/  ISETP.LT.OR P5, PT, R0, 0x11, !P2 ;  /* 0x000000110000780c */ /* 0x000fe400057a1670 */
        /* <DEDUP_REMOVED lines=8> */
[C---:B------:R-:W-:Y:S02]  /*234a0*/  ISETP.LT.OR P5, PT, R0.reuse, 0x1a, !P3 ;  /* 0x0000001a0000780c */ /* 0x040fe40005fa1670 */
        /* <DEDUP_REMOVED lines=22> */
[C---:B------:R-:W-:Y:S02]  /*23610*/  ISETP.LT.OR P0, PT, R0.reuse, 0x29, !P3 ;  /* 0x000000290000780c */ /* 0x040fe40005f01670 */
[----:B------:R-:W-:Y:S01]  /*23620*/  F2FP.SATFINITE.E4M3.F32.PACK_AB_MERGE_C R22, RZ, R22, RZ ;  /* 0x00000016ff16723e */ /* 0x000fe200048070ff */
[----:B------:R-:W-:Y:S01]  /*23630*/  @!P1 STG.E.U8 desc[UR14][R26.64+0x20], R20 ;  /* 0x000020141a009986 */ /* 0x000fe2000c10110e */
[----:B------:R-:W-:-:S02]  /*23640*/  ISETP.LT.OR P1, PT, R0, 0x2a, !P3 ;  /* 0x0000002a0000780c */ /* 0x000fc40005f21670 */
[C---:B------:R-:W-:Y:S01]  /*23650*/  ISETP.LT.OR P6, PT, R0.reuse, 0x2a, !P2 ;  /* 0x0000002a0000780c */ /* 0x040fe200057c1670 */
[----:B------:R-:W-:Y:S01]  /*23660*/  @!P5 STG.E.U8 desc[UR14][R26.64+0x21], R21 ;  /* 0x000021151a00d986 */ /* 0x000fe2000c10110e */
[----:B------:R-:W-:Y:S01]  /*23670*/  ISETP.LT.OR P5, PT, R0, 0x29, !P2 ;  /* 0x000000290000780c */ /* 0x000fe200057a1670 */
[----:B------:R-:W-:Y:S01]  /*23680*/  FMUL R156, R156, UR20 ;  /* 0x000000149c9c7c20 */ /* 0x000fe20008400000 */
[----:B------:R-:W-:Y:S01]  /*23690*/  FMUL R157, R157, UR20 ;  /* 0x000000149d9d7c20 */ /* 0x000fe20008400000 */
[----:B------:R-:W-:Y:S01]  /*236a0*/  FMUL R158, R158, UR20 ;  /* 0x000000149e9e7c20 */ /* 0x000fe20008400000 */
[----:B------:R-:W-:Y:S01]  /*236b0*/  FMUL R159, R159, UR20 ;  /* 0x000000149f9f7c20 */ /* 0x000fe20008400000 */
[----:B------:R-:W-:Y:S01]  /*236c0*/  @!P0 STG.E.U8 desc[UR14][R24.64+0x28], R22 ;  /* 0x0000281618008986 */ /* 0x000fe2000c10110e */
[----:B------:R-:W-:Y:S02]  /*236d0*/  ISETP.LT.OR P0, PT, R0, 0x31, !P3 ;  /* 0x000000310000780c */ /* 0x000fe40005f01670 */
[----:B------:R-:W-:Y:S01]  /*236e0*/  F2FP.SATFINITE.E4M3.F32.PACK_AB_MERGE_C R23, RZ, R23, RZ ;  /* 0x00000017ff17723e */ /* 0x000fe200048070ff */
[----:B------:R-:W-:Y:S01]  /*236f0*/  FMUL R160, R160, UR20 ;  /* 0x00000014a0a07c20 */ /* 0x000fe20008400000 */
[----:B------:R-:W-:Y:S01]  /*23700*/  F2FP.SATFINITE.E4M3.F32.PACK_AB_MERGE_C R152, RZ, R152, RZ ;  /* 0x00000098ff98723e */ /* 0x000fe200048070ff */
[----:B------:R-:W-:Y:S01]  /*23710*/  FMUL R161, R161, UR20 ;  /* 0x00000014a1a17c20 */ /* 0x000fe20008400000 */
        /* <DEDUP_REMOVED lines=47> */
[----:B0-----:R-:W-:Y:S01]  /*23a10*/  F2FP.SATFINITE.E4M3.F32.PACK_AB_MERGE_C R3, RZ, R166, RZ ;  /* 0x000000a6ff03723e */ /* 0x001fe200048070ff */
[----:B------:R-:W-:Y:S01]  /*23a20*/  @!P1 STG.E.U8 desc[UR14][R24.64+0x41], R163 ;  /* 0x000041a318009986 */ /* 0x000fe2000c10110e */
[----:B------:R-:W-:-:S03]  /*23a30*/  ISETP.LT.OR P1, PT, R0, 0x4a, !P3 ;  /* 0x0000004a0000780c */ /* 0x000fc60005f21670 */
[----:B------:R-:W-:Y:S01]  /*23a40*/  @!P5 STG.E.U8 desc[UR14][R26.64+0x40], R164 ;  /* 0x000040a41a00d986 */ /* 0x000fe2000c10110e */
[----:B------:R-:W-:-:S03]  /*23a50*/  ISETP.LT.OR P5, PT, R0, 0x49, !P2 ;  /* 0x000000490000780c */ /* 0x000fc600057a1670 */
[----:B------:R-:W-:Y:S01]  /*23a60*/  @!P6 STG.E.U8 desc[UR14][R26.64+0x41], R165 ;  /* 0x000041a51a00e986 */ /* 0x000fe2000c10110e */
[----:B------:R-:W-:-:S03]  /*23a70*/  ISETP.LT.OR P6, PT, R0, 0x4a, !P2 ;  /* 0x0000004a0000780c */ /* 0x000fc600057c1670 */
[----:B------:R0:W-:Y:S01]  /*23a80*/  @!P0 STG.E.U8 desc[UR14][R24.64+0x48], R3 ;  /* 0x0000480318008986 */ /* 0x0001e2000c10110e */
[----:B------:R-:W-:Y:S02]  /*23a90*/  ISETP.LT.OR P0, PT, R0, 0x51, !P3 ;  /* 0x000000510000780c */ /* 0x000fe40005f01670 */
[----:B------:R-:W-:Y:S01]  /*23aa0*/  F2FP.SATFINITE.E4M3.F32.PACK_AB_MERGE_C R167, RZ, R167, RZ ;  /* 0x000000a7ffa7723e */ /* 0x000fe200048070ff */
[----:B------:R-:W-:Y:S01]  /*23ab0*/  FMUL R172, R172, UR20 ;  /* 0x00000014acac7c20 */ /* 0x000fe20008400000 */
[----:B-1----:R-:W-:Y:S01]  /*23ac0*/  F2FP.SATFINITE.E4M3.F32.PACK_AB_MERGE_C R5, RZ, R168, RZ ;  /* 0x000000a8ff05723e */ /* 0x002fe200048070ff */
[----:B------:R-:W-:Y:S01]  /*23ad0*/  FMUL R173, R173, UR20 ;  /* 0x00000014adad7c20 */ /* 0x000fe20008400000 */
[----:B------:R-:W-:Y:S01]  /*23ae0*/  F2FP.SATFINITE.E4M3.F32.PACK_AB_MERGE_C R169, RZ, R169, RZ ;  /* 0x000000a9ffa9723e */ /* 0x000fe200048070ff */
[----:B------:R-:W-:Y:S01]  /*23af0*/  @!P1 STG.E.U8 desc[UR14][R24.64+0x49], R167 ;  /* 0x000049a718009986 */ /* 0x000fe2000c10110e */
[----:B0-----:R-:W-:-:S03]  /*23b00*/  F2FP.SATFINITE.E4M3.F32.PACK_AB_MERGE_C R3, RZ, R170, RZ ;  /* 0x000000aaff03723e */ /* 0x001fc600048070ff */
[----:B------:R0:W-:Y:S01]  /*23b10*/  @!P5 STG.E.U8 desc[UR14][R26.64+0x48], R5 ;  /* 0x000048051a00d986 */ /* 0x0001e2000c10110e */
[C---:B------:R-:W-:Y:S02]  /*23b20*/  ISETP.LT.OR P1, PT, R0.reuse, 0x52, !P3 ;  /* 0x000000520000780c */ /* 0x040fe40005f21670 */
[C---:B------:R-:W-:Y:S01]  /*23b30*/  ISETP.LT.OR P5, PT, R0.reuse, 0x51, !P2 ;  /* 0x000000510000780c */ /* 0x040fe200057a1670 */
[----:B------:R-:W-:Y:S01]  /*23b40*/  @!P6 STG.E.U8 desc[UR14][R26.64+0x49], R169 ;  /* 0x000049a91a00e986 */ /* 0x000fe2000c10110e */
[----:B------:R-:W-:-:S03]  /*23b50*/  ISETP.LT.OR P6, PT, R0, 0x52, !P2 ;  /* 0x000000520000780c */ /* 0x000fc600057c1670 */
[----:B------:R1:W-:Y:S01]  /*23b60*/  @!P0 STG.E.U8 desc[UR14][R24.64+0x50], R3 ;  /* 0x0000500318008986 */ /* 0x0003e2000c10110e */
[----:B------:R-:W-:Y:S01]  /*23b70*/  ISETP.LT.OR P0, PT, R0, 0x59, !P3 ;  /* 0x000000590000780c */ /* 0x000fe20005f01670 */
[----:B------:R-:W-:Y:S01]  /*23b80*/  FMUL R174, R174, UR20 ;  /* 0x00000014aeae7c20 */ /* 0x000fe20008400000 */
[----:B------:R-:W-:Y:S01]  /*23b90*/  F2FP.SATFINITE.E4M3.F32.PACK_AB_MERGE_C R171, RZ, R171, RZ ;  /* 0x000000abffab723e */ /* 0x000fe200048070ff */
[----:B------:R-:W-:Y:S01]  /*23ba0*/  FMUL R175, R175, UR20 ;  /* 0x00000014afaf7c20 */ /* 0x000fe20008400000 */
[----:B0-----:R-:W-:Y:S01]  /*23bb0*/  F2FP.SATFINITE.E4M3.F32.PACK_AB_MERGE_C R5, RZ, R172, RZ ;  /* 0x000000acff05723e */ /* 0x001fe200048070ff */
[----:B------:R-:W-:Y:S01]  /*23bc0*/  FMUL R176, R176, UR20 ;  /* 0x00000014b0b07c20 */ /* 0x000fe20008400000 */
[----:B------:R-:W-:Y:S01]  /*23bd0*/  F2FP.SATFINITE.E4M3.F32.PACK_AB_MERGE_C R173, RZ, R173, RZ ;  /* 0x000000adffad723e */ /* 0x000fe200048070ff */
[----:B------:R-:W-:Y:S01]  /*23be0*/  @!P1 STG.E.U8 desc[UR14][R24.64+0x51], R171 ;  /* 0x000051ab18009986 */ /* 0x000fe2000c10110e */
[----:B-1----:R-:W-:-:S03]  /*23bf0*/  F2FP.SATFINITE.E4M3.F32.PACK_AB_MERGE_C R3, RZ, R174, RZ ;  /* 0x000000aeff03723e */ /* 0x002fc600048070ff */
        /* <DEDUP_REMOVED lines=220> */
[----:B------:R-:W4:Y:S01]  /*249c0*/  LDL.LU R38, [R1+0x214] ;  /* 0x0002140001267983 */ /* 0x000f220000300800 */
[----:B------:R-:W-:Y:S02]  /*249d0*/  F2FP.SATFINITE.E4M3.F32.PACK_AB_MERGE_C R229, RZ, R229, RZ ;  /* 0x000000e5ffe5723e */ /* 0x000fe400048070ff */
[----:B-1----:R-:W-:Y:S01]  /*249e0*/  F2FP.SATFINITE.E4M3.F32.PACK_AB_MERGE_C R3, RZ, R230, RZ ;  /* 0x000000e6ff03723e */ /* 0x002fe200048070ff */
[----:B------:R-:W-:Y:S01]  /*249f0*/  @!P1 STG.E.U8 desc[UR14][R24.64+0xc1], R227 ;  /* 0x0000c1e318009986 */ /* 0x000fe2000c10110e */
[----:B------:R-:W-:-:S03]  /*24a00*/  ISETP.LT.OR P1, PT, R0, 0xca, !P3 ;  /* 0x000000ca0000780c */ /* 0x000fc60005f21670 */
[----:B------:R0:W-:Y:S01]  /*24a10*/  @!P5 STG.E.U8 desc[UR14][R26.64+0xc0], R5 ;  /* 0x0000c0051a00d986 */ /* 0x0001e2000c10110e */
[----:B------:R-:W-:-:S03]  /*24a20*/  ISETP.LT.OR P5, PT, R0, 0xc9, !P2 ;  /* 0x000000c90000780c */ /* 0x000fc600057a1670 */
[----:B------:R-:W-:Y:S01]  /*24a30*/  @!P6 STG.E.U8 desc[UR14][R26.64+0xc1], R229 ;  /* 0x0000c1e51a00e986 */ /* 0x000fe2000c10110e */
[----:B------:R-:W-:-:S03]  /*24a40*/  ISETP.LT.OR P6, PT, R0, 0xca, !P2 ;  /* 0x000000ca0000780c */ /* 0x000fc600057c1670 */
[----:B------:R4:W-:Y:S01]  /*24a50*/  @!P0 STG.E.U8 desc[UR14][R24.64+0xc8], R3 ;  /* 0x0000c80318008986 */ /* 0x0009e2000c10110e */
[----:B------:R-:W-:Y:S01]  /*24a60*/  ISETP.LT.OR P0, PT, R0, 0xd1, !P3 ;  /* 0x000000d10000780c */ /* 0x000fe20005f01670 */
[----:B------:R-:W-:Y:S01]  /*24a70*/  FMUL R232, R232, UR20 ;  /* 0x00000014e8e87c20 */ /* 0x000fe20008400000 */
[----:B------:R-:W-:Y:S01]  /*24a80*/  FMUL R233, R233, UR20 ;  /* 0x00000014e9e97c20 */ /* 0x000fe20008400000 */
[----:B------:R-:W4:Y:S01]  /*24a90*/  LDL.LU R37, [R1+0x218] ;  /* 0x0002180001257983 */ /* 0x000f220000300800 */
[----:B------:R-:W-:Y:S01]  /*24aa0*/  FMUL R234, R234, UR20 ;  /* 0x00000014eaea7c20 */ /* 0x000fe20008400000 */
[----:B------:R-:W-:Y:S02]  /*24ab0*/  F2FP.SATFINITE.E4M3.F32.PACK_AB_MERGE_C R231, RZ, R231, RZ ;  /* 0x000000e7ffe7723e */ /* 0x000fe400048070ff */
[----:B------:R-:W4:Y:S01]  /*24ac0*/  LDL.LU R36, [R1+0x21c] ;  /* 0x00021c0001247983 */ /* 0x000f220000300800 */
[----:B0-----:R-:W-:Y:S01]  /*24ad0*/  F2FP.SATFINITE.E4M3.F32.PACK_AB_MERGE_C R5, RZ, R232, RZ ;  /* 0x000000e8ff05723e */ /* 0x001fe200048070ff */
[----:B---3--:R-:W-:Y:S01]  /*24ae0*/  FMUL R2, R40, UR20 ;  /* 0x0000001428027c20 */ /* 0x008fe20008400000 */
[----:B------:R-:W-:Y:S01]  /*24af0*/  F2FP.SATFINITE.E4M3.F32.PACK_AB_MERGE_C R233, RZ, R233, RZ ;  /* 0x000000e9ffe9723e */ /* 0x000fe200048070ff */
[----:B--2---:R-:W-:Y:S01]  /*24b00*/  FMUL R4, R35, UR20 ;  /* 0x0000001423047c20 */ /* 0x004fe20008400000 */
[----:B------:R-:W-:Y:S01]  /*24b10*/  F2FP.SATFINITE.E4M3.F32.PACK_AB_MERGE_C R7, RZ, R234, RZ ;  /* 0x000000eaff07723e */ /* 0x000fe200048070ff */
[----:B------:R-:W2:Y:S01]  /*24b20*/  LDL.LU R35, [R1+0x220] ;  /* 0x0002200001237983 */ /* 0x000ea20000300800 */
[----:B------:R-:W-:Y:S01]  /*24b30*/  FMUL R235, R235, UR20 ;  /* 0x00000014ebeb7c20 */ /* 0x000fe20008400000 */
[----:B------:R-:W-:Y:S01]  /*24b40*/  FMUL R236, R236, UR20 ;  /* 0x00000014ecec7c20 */ /* 0x000fe20008400000 */
[----:B----4-:R-:W-:Y:S01]  /*24b50*/  FMUL R3, R39, UR20 ;  /* 0x0000001427037c20 */ /* 0x010fe20008400000 */
[----:B------:R-:W-:Y:S01]  /*24b60*/  @!P1 STG.E.U8 desc[UR14][R24.64+0xc9], R231 ;  /* 0x0000c9e718009986 */ /* 0x000fe2000c10110e */
[C---:B------:R-:W-:Y:S01]  /*24b70*/  ISETP.LT.OR P1, PT, R0.reuse, 0xd2, !P3 ;  /* 0x000000d20000780c */ /* 0x040fe20005f21670 */
[----:B------:R-:W-:Y:S01]  /*24b80*/  FMUL R237, R237, UR20 ;  /* 0x00000014eded7c20 */ /* 0x000fe20008400000 */
[----:B------:R-:W-:Y:S01]  /*24b90*/  F2FP.SATFINITE.E4M3.F32.PACK_AB_MERGE_C R235, RZ, R235, RZ ;  /* 0x000000ebffeb723e */ /* 0x000fe200048070ff */
[----:B------:R0:W-:Y:S01]  /*24ba0*/  @!P5 STG.E.U8 desc[UR14][R26.64+0xc8], R5 ;  /* 0x0000c8051a00d986 */ /* 0x0001e2000c10110e */
[----:B------:R-:W-:-:S02]  /*24bb0*/  ISETP.LT.OR P5, PT, R0, 0xd1, !P2 ;  /* 0x000000d10000780c */ /* 0x000fc400057a1670 */
[----:B------:R-:W-:Y:S01]  /*24bc0*/  F2FP.SATFINITE.E4M3.F32.PACK_AB_MERGE_C R9, RZ, R236, RZ ;  /* 0x000000ecff09723e */ /* 0x000fe200048070ff */
[----:B------:R-:W-:Y:S01]  /*24bd0*/  @!P6 STG.E.U8 desc[UR14][R26.64+0xc9], R233 ;  /* 0x0000c9e91a00e986 */ /* 0x000fe2000c10110e */
[C---:B------:R-:W-:Y:S02]  /*24be0*/  ISETP.LT.OR P6, PT, R0.reuse, 0xd2, !P2 ;  /* 0x000000d20000780c */ /* 0x040fe400057c1670 */
[----:B------:R-:W-:Y:S01]  /*24bf0*/  F2FP.SATFINITE.E4M3.F32.PACK_AB_MERGE_C R237, RZ, R237, RZ ;  /* 0x000000edffed723e */ /* 0x000fe200048070ff */
[----:B------:R1:W-:Y:S01]  /*24c00*/  @!P0 STG.E.U8 desc[UR14][R24.64+0xd0], R7 ;  /* 0x0000d00718008986 */ /* 0x0003e2000c10110e */
[C---:B------:R-:W-:Y:S01]  /*24c10*/  ISETP.LT.OR P0, PT, R0.reuse, 0xd9, !P3 ;  /* 0x000000d90000780c */ /* 0x040fe20005f01670 */
[----:B0-----:R-:W-:Y:S02]  /*24c20*/  FMUL R5, R33, UR20 ;  /* 0x0000001421057c20 */ /* 0x001fe40008400000 */
[----:B------:R-:W-:Y:S01]  /*24c30*/  @!P1 STG.E.U8 desc[UR14][R24.64+0xd1], R235 ;  /* 0x0000d1eb18009986 */ /* 0x000fe2000c10110e */
[----:B------:R-:W-:-:S03]  /*24c40*/  ISETP.LT.OR P1, PT, R0, 0xda, !P3 ;  /* 0x000000da0000780c */ /* 0x000fc60005f21670 */
[----:B------:R-:W3:Y:S01]  /*24c50*/  LDL.LU R33, [R1+0x224] ;  /* 0x0002240001217983 */ /* 0x000ee20000300800 */
[----:B-1----:R-:W-:Y:S01]  /*24c60*/  F2FP.SATFINITE.E4M3.F32.PACK_AB_MERGE_C R7, RZ, R2, RZ ;  /* 0x00000002ff07723e */ /* 0x002fe200048070ff */
[----:B------:R-:W-:Y:S02]  /*24c70*/  FMUL R2, R32, UR20 ;  /* 0x0000001420027c20 */ /* 0x000fe40008400000 */
[----:B------:R-:W4:Y:S04]  /*24c80*/  LDL.LU R40, [R1+0x228] ;  /* 0x0002280001287983 */ /* 0x000f280000300800 */
[----:B------:R-:W4:Y:S04]  /*24c90*/  LDL.LU R32, [R1+0x22c] ;  /* 0x00022c0001207983 */ /* 0x000f280000300800 */
[----:B------:R-:W4:Y:S01]  /*24ca0*/  LDL.LU R39, [R1+0x230] ;  /* 0x0002300001277983 */ /* 0x000f220000300800 */
[----:B------:R-:W-:-:S03]  /*24cb0*/  F2FP.SATFINITE.E4M3.F32.PACK_AB_MERGE_C R11, RZ, R4, RZ ;  /* 0x00000004ff0b723e */ /* 0x000fc600048070ff */
[----:B------:R0:W-:Y:S01]  /*24cc0*/  @!P5 STG.E.U8 desc[UR14][R26.64+0xd0], R9 ;  /* 0x0000d0091a00d986 */ /* 0x0001e2000c10110e */
[C---:B------:R-:W-:Y:S02]  /*24cd0*/  ISETP.LT.OR P5, PT, R0.reuse, 0xd9, !P2 ;  /* 0x000000d90000780c */ /* 0x040fe400057a1670 */
[----:B------:R-:W-:Y:S01]  /*24ce0*/  F2FP.SATFINITE.E4M3.F32.PACK_AB_MERGE_C R13, RZ, R5, RZ ;  /* 0x00000005ff0d723e */ /* 0x000fe200048070ff */
[----:B------:R-:W-:Y:S01]  /*24cf0*/  @!P6 STG.E.U8 desc[UR14][R26.64+0xd1], R237 ;  /* 0x0000d1ed1a00e986 */ /* 0x000fe2000c10110e */
[----:B------:R-:W-:Y:S02]  /*24d00*/  ISETP.LT.OR P6, PT, R0, 0xda, !P2 ;  /* 0x000000da0000780c */ /* 0x000fe400057c1670 */
[----:B0-----:R-:W-:Y:S01]  /*24d10*/  F2FP.SATFINITE.E4M3.F32.PACK_AB_MERGE_C R9, RZ, R3, RZ ;  /* 0x00000003ff09723e */ /* 0x001fe200048070ff */
[----:B------:R0:W-:Y:S04]  /*24d20*/  @!P0 STG.E.U8 desc[UR14][R24.64+0xd8], R7 ;  /* 0x0000d80718008986 */ /* 0x0001e8000c10110e */
[----:B------:R1:W-:Y:S01]  /*24d30*/  @!P1 STG.E.U8 desc[UR14][R24.64+0xd9], R9 ;  /* 0x0000d90918009986 */ /* 0x0003e2000c10110e */
[----:B0-----:R-:W-:-:S03]  /*24d40*/  F2FP.SATFINITE.E4M3.F32.PACK_AB_MERGE_C R7, RZ, R2, RZ ;  /* 0x00000002ff07723e */ /* 0x001fc600048070ff */
[----:B------:R0:W-:Y:S01]  /*24d50*/  @!P5 STG.E.U8 desc[UR14][R26.64+0xd8], R11 ;  /* 0x0000d80b1a00d986 */ /* 0x0001e2000c10110e */
[----:B------:R-:W-:-:S03]  /*24d60*/  FMUL R3, R38, UR20 ;  /* 0x0000001426037c20 */ /* 0x000fc60008400000 */
[----:B------:R-:W4:Y:S02]  /*24d70*/  LDL.LU R38, [R1+0x234] ;  /* 0x0002340001267983 */ /* 0x000f240000300800 */
[----:B-1----:R-:W-:Y:S01]  /*24d80*/  F2FP.SATFINITE.E4M3.F32.PACK_AB_MERGE_C R9, RZ, R3, RZ ;  /* 0x00000003ff09723e */ /* 0x002fe200048070ff */
[----:B------:R-:W-:Y:S02]  /*24d90*/  FMUL R4, R37, UR20 ;  /* 0x0000001425047c20 */ /* 0x000fe40008400000 */
[----:B------:R-:W4:Y:S01]  /*24da0*/  LDL.LU R37, [R1+0x238] ;  /* 0x0002380001257983 */ /* 0x000f220000300800 */
[----:B------:R-:W-:-:S03]  /*24db0*/  FMUL R5, R36, UR20 ;  /* 0x0000001424057c20 */ /* 0x000fc60008400000 */
[----:B------:R-:W4:Y:S01]  /*24dc0*/  LDL.LU R36, [R1+0x23c] ;  /* 0x00023c0001247983 */ /* 0x000f220000300800 */
[----:B--2---:R-:W-:-:S03]  /*24dd0*/  FMUL R2, R35, UR20 ;  /* 0x0000001423027c20 */ /* 0x004fc60008400000 */
[----:B------:R-:W2:Y:S01]  /*24de0*/  LDL.LU R35, [R1+0x240] ;  /* 0x0002400001237983 */ /* 0x000ea20000300800 */
[----:B0-----:R-:W-:Y:S01]  /*24df0*/  F2FP.SATFINITE.E4M3.F32.PACK_AB_MERGE_C R11, RZ, R4, RZ ;  /* 0x00000004ff0b723e */ /* 0x001fe200048070ff */
[----:B---3--:R-:W-:Y:S02]  /*24e00*/  FMUL R3, R33, UR20 ;  /* 0x0000001421037c20 */ /* 0x008fe40008400000 */
[----:B------:R-:W3:Y:S01]  /*24e10*/  LDL.LU R33, [R1+0x244] ;  /* 0x0002440001217983 */ /* 0x000ee20000300800 */
[----:B----4-:R-:W-:-:S03]  /*24e20*/  FMUL R4, R32, UR20 ;  /* 0x0000001420047c20 */ /* 0x010fc60008400000 */
[----:B------:R-:W4:Y:S04]  /*24e30*/  LDL.LU R32, [R1+0x248] ;  /* 0x0002480001207983 */ /* 0x000f280000300800 */
[----:B------:R0:W-:Y:S01]  /*24e40*/  @!P6 STG.E.U8 desc[UR14][R26.64+0xd9], R13 ;  /* 0x0000d90d1a00e986 */ /* 0x0001e2000c10110e */
[C---:B------:R-:W-:Y:S02]  /*24e50*/  ISETP.LT.OR P6, PT, R0.reuse, 0xe2, !P3 ;  /* 0x000000e20000780c */ /* 0x040fe40005fc1670 */
[C---:B------:R-:W-:Y:S02]  /*24e60*/  ISETP.LT.OR P5, PT, R0.reuse, 0xe1, !P3 ;  /* 0x000000e10000780c */ /* 0x040fe40005fa1670 */
[C---:B------:R-:W-:Y:S02]  /*24e70*/  ISETP.LT.OR P0, PT, R0.reuse, 0xe1, !P2 ;  /* 0x000000e10000780c */ /* 0x040fe40005701670 */
[----:B------:R-:W-:-:S02]  /*24e80*/  ISETP.LT.OR P1, PT, R0, 0xe2, !P2 ;  /* 0x000000e20000780c */ /* 0x000fc40005721670 */
[----:B------:R-:W-:-:S05]  /*24e90*/  F2FP.SATFINITE.E4M3.F32.PACK_AB_MERGE_C R5, RZ, R5, RZ ;  /* 0x00000005ff05723e */ /* 0x000fca00048070ff */
[----:B------:R-:W-:Y:S01]  /*24ea0*/  @!P6 STG.E.U8 desc[UR14][R24.64+0xe1], R9 ;  /* 0x0000e1091800e986 */ /* 0x000fe2000c10110e */
[----:B------:R-:W-:Y:S02]  /*24eb0*/  ISETP.LT.OR P6, PT, R0, 0xe9, !P3 ;  /* 0x000000e90000780c */ /* 0x000fe40005fc1670 */
[----:B0-----:R-:W-:Y:S01]  /*24ec0*/  F2FP.SATFINITE.E4M3.F32.PACK_AB_MERGE_C R13, RZ, R2, RZ ;  /* 0x00000002ff0d723e */ /* 0x001fe200048070ff */
[----:B------:R-:W-:Y:S01]  /*24ed0*/  FMUL R2, R40, UR20 ;  /* 0x0000001428027c20 */ /* 0x000fe20008400000 */
[----:B------:R0:W-:Y:S01]  /*24ee0*/  @!P5 STG.E.U8 desc[UR14][R24.64+0xe0], R7 ;  /* 0x0000e0071800d986 */ /* 0x0001e2000c10110e */
[----:B------:R-:W-:-:S03]  /*24ef0*/  ISETP.LT.OR P5, PT, R0, 0xea, !P2 ;  /* 0x000000ea0000780c */ /* 0x000fc600057a1670 */
[----:B------:R-:W-:Y:S01]  /*24f00*/  @!P0 STG.E.U8 desc[UR14][R26.64+0xe0], R11 ;  /* 0x0000e00b1a008986 */ /* 0x000fe2000c10110e */
[----:B------:R-:W-:-:S03]  /*24f10*/  ISETP.LT.OR P0, PT, R0, 0xea, !P3 ;  /* 0x000000ea0000780c */ /* 0x000fc60005f01670 */
[----:B------:R1:W-:Y:S01]  /*24f20*/  @!P1 STG.E.U8 desc[UR14][R26.64+0xe1], R5 ;  /* 0x0000e1051a009986 */ /* 0x0003e2000c10110e */
[----:B------:R-:W-:-:S03]  /*24f30*/  ISETP.LT.OR P1, PT, R0, 0xe9, !P2 ;  /* 0x000000e90000780c */ /* 0x000fc60005721670 */
[----:B------:R-:W4:Y:S01]  /*24f40*/  LDL.LU R40, [R1+0x24c] ;  /* 0x00024c0001287983 */ /* 0x000f220000300800 */
[----:B0-----:R-:W-:-:S03]  /*24f50*/  F2FP.SATFINITE.E4M3.F32.PACK_AB_MERGE_C R7, RZ, R3, RZ ;  /* 0x00000003ff07723e */ /* 0x001fc600048070ff */
[----:B------:R-:W-:Y:S01]  /*24f60*/  @!P6 STG.E.U8 desc[UR14][R24.64+0xe8], R13 ;  /* 0x0000e80d1800e986 */ /* 0x000fe2000c10110e */
[----:B-1----:R-:W-:Y:S01]  /*24f70*/  F2FP.SATFINITE.E4M3.F32.PACK_AB_MERGE_C R5, RZ, R2, RZ ;  /* 0x00000002ff05723e */ /* 0x002fe200048070ff */
[----:B------:R-:W-:Y:S02]  /*24f80*/  FMUL R2, R39, UR20 ;  /* 0x0000001427027c20 */ /* 0x000fe40008400000 */
[----:B------:R-:W4:Y:S01]  /*24f90*/  LDL.LU R39, [R1+0x250] ;  /* 0x0002500001277983 */ /* 0x000f220000300800 */
[----:B------:R-:W-:Y:S02]  /*24fa0*/  ISETP.LT.OR P6, PT, R0, 0xf1, !P3 ;  /* 0x000000f10000780c */ /* 0x000fe40005fc1670 */
[----:B------:R-:W-:Y:S02]  /*24fb0*/  F2FP.SATFINITE.E4M3.F32.PACK_AB_MERGE_C R9, RZ, R4, RZ ;  /* 0x00000004ff09723e */ /* 0x000fe400048070ff */
[----:B------:R-:W-:Y:S01]  /*24fc0*/  F2FP.SATFINITE.E4M3.F32.PACK_AB_MERGE_C R11, RZ, R2, RZ ;  /* 0x00000002ff0b723e */ /* 0x000fe200048070ff */
[----:B------:R0:W-:Y:S04]  /*24fd0*/  @!P0 STG.E.U8 desc[UR14][R24.64+0xe9], R7 ;  /* 0x0000e90718008986 */ /* 0x0001e8000c10110e */
[----:B------:R1:W-:Y:S04]  /*24fe0*/  @!P5 STG.E.U8 desc[UR14][R26.64+0xe9], R9 ;  /* 0x0000e9091a00d986 */ /* 0x0003e8000c10110e */
[----:B------:R-:W-:Y:S04]  /*24ff0*/  @!P1 STG.E.U8 desc[UR14][R26.64+0xe8], R5 ;  /* 0x0000e8051a009986 */ /* 0x000fe8000c10110e */
[----:B------:R2:W-:Y:S01]  /*25000*/  @!P6 STG.E.U8 desc[UR14][R24.64+0xf0], R11 ;  /* 0x0000f00b1800e986 */ /* 0x0005e2000c10110e */
[----:B------:R-:W-:-:S03]  /*25010*/  FMUL R3, R38, UR20 ;  /* 0x0000001426037c20 */ /* 0x000fc60008400000 */
[----:B------:R-:W4:Y:S02]  /*25020*/  LDL.LU R38, [R1+0x254] ;  /* 0x0002540001267983 */ /* 0x000f240000300800 */
[----:B0-----:R-:W-:Y:S01]  /*25030*/  F2FP.SATFINITE.E4M3.F32.PACK_AB_MERGE_C R7, RZ, R3, RZ ;  /* 0x00000003ff07723e */ /* 0x001fe200048070ff */
[----:B------:R-:W-:Y:S02]  /*25040*/  FMUL R4, R37, UR20 ;  /* 0x0000001425047c20 */ /* 0x000fe40008400000 */
[----:B------:R-:W4:Y:S01]  /*25050*/  LDL.LU R37, [R1+0x258] ;  /* 0x0002580001257983 */ /* 0x000f220000300800 */
[----:B------:R-:W-:-:S03]  /*25060*/  FMUL R2, R36, UR20 ;  /* 0x0000001424027c20 */ /* 0x000fc60008400000 */
[----:B------:R-:W4:Y:S02]  /*25070*/  LDL.LU R36, [R1+0x25c] ;  /* 0x00025c0001247983 */ /* 0x000f240000300800 */
[----:B-1----:R-:W-:Y:S01]  /*25080*/  F2FP.SATFINITE.E4M3.F32.PACK_AB_MERGE_C R9, RZ, R2, RZ ;  /* 0x00000002ff09723e */ /* 0x002fe200048070ff */
[----:B--2---:R-:W-:Y:S02]  /*25090*/  FMUL R2, R35, UR20 ;  /* 0x0000001423027c20 */ /* 0x004fe40008400000 */
[----:B------:R-:W2:Y:S03]  /*250a0*/  LDL.LU R35, [R1+0x260] ;  /* 0x0002600001237983 */ /* 0x000ea60000300800 */
[----:B------:R-:W-:Y:S01]  /*250b0*/  F2FP.SATFINITE.E4M3.F32.PACK_AB_MERGE_C R11, RZ, R2, RZ ;  /* 0x00000002ff0b723e */ /* 0x000fe200048070ff */
[----:B---3--:R-:W-:Y:S02]  /*250c0*/  FMUL R3, R33, UR20 ;  /* 0x0000001421037c20 */ /* 0x008fe40008400000 */
[----:B------:R-:W3:Y:S01]  /*250d0*/  LDL.LU R33, [R1+0x264] ;  /* 0x0002640001217983 */ /* 0x000ee20000300800 */
[----:B----4-:R-:W-:-:S03]  /*250e0*/  FMUL R2, R32, UR20 ;  /* 0x0000001420027c20 */ /* 0x010fc60008400000 */
[----:B------:R-:W4:Y:S01]  /*250f0*/  LDL.LU R32, [R1+0x268] ;  /* 0x0002680001207983 */ /* 0x000f220000300800 */
[C---:B------:R-:W-:Y:S02]  /*25100*/  ISETP.LT.OR P0, PT, R0.reuse, 0xf2, !P3 ;  /* 0x000000f20000780c */ /* 0x040fe40005f01670 */
[C---:B------:R-:W-:Y:S02]  /*25110*/  ISETP.LT.OR P5, PT, R0.reuse, 0xf2, !P2 ;  /* 0x000000f20000780c */ /* 0x040fe400057a1670 */
[C---:B------:R-:W-:Y:S02]  /*25120*/  ISETP.LT.OR P1, PT, R0.reuse, 0xf1, !P2 ;  /* 0x000000f10000780c */ /* 0x040fe40005721670 */
[----:B------:R-:W-:Y:S02]  /*25130*/  ISETP.LT.OR P6, PT, R0, 0xf9, !P3 ;  /* 0x000000f90000780c */ /* 0x000fe40005fc1670 */
[----:B------:R-:W-:Y:S02]  /*25140*/  F2FP.SATFINITE.E4M3.F32.PACK_AB_MERGE_C R13, RZ, R3, RZ ;  /* 0x00000003ff0d723e */ /* 0x000fe400048070ff */
[----:B------:R-:W-:-:S03]  /*25150*/  F2FP.SATFINITE.E4M3.F32.PACK_AB_MERGE_C R5, RZ, R4, RZ ;  /* 0x00000004ff05723e */ /* 0x000fc600048070ff */
[----:B------:R0:W-:Y:S01]  /*25160*/  @!P0 STG.E.U8 desc[UR14][R24.64+0xf1], R7 ;  /* 0x0000f10718008986 */ /* 0x0001e2000c10110e */
[----:B------:R-:W-:-:S03]  /*25170*/  ISETP.LT.OR P3, PT, R0, 0xfa, !P3 ;  /* 0x000000fa0000780c */ /* 0x000fc60005f61670 */
[----:B------:R1:W-:Y:S01]  /*25180*/  @!P5 STG.E.U8 desc[UR14][R26.64+0xf1], R9 ;  /* 0x0000f1091a00d986 */ /* 0x0003e2000c10110e */
[----:B------:R-:W-:Y:S02]  /*25190*/  ISETP.LT.OR P5, PT, R0, 0xf9, !P2 ;  /* 0x000000f90000780c */ /* 0x000fe400057a1670 */
[----:B0-----:R-:W-:Y:S01]  /*251a0*/  F2FP.SATFINITE.E4M3.F32.PACK_AB_MERGE_C R7, RZ, R2, RZ ;  /* 0x00000002ff07723e */ /* 0x001fe200048070ff */
[----:B------:R-:W-:Y:S01]  /*251b0*/  @!P1 STG.E.U8 desc[UR14][R26.64+0xf0], R5 ;  /* 0x0000f0051a009986 */ /* 0x000fe2000c10110e */
[----:B------:R-:W-:-:S03]  /*251c0*/  FMUL R2, R40, UR20 ;  /* 0x0000001428027c20 */ /* 0x000fc60008400000 */
[----:B------:R-:W4:Y:S01]  /*251d0*/  LDL.LU R40, [R1+0x26c] ;  /* 0x00026c0001287983 */ /* 0x000f220000300800 */
[----:B------:R-:W-:-:S03]  /*251e0*/  FMUL R3, R39, UR20 ;  /* 0x0000001427037c20 */ /* 0x000fc60008400000 */
[----:B------:R-:W4:Y:S01]  /*251f0*/  LDL.LU R39, [R1+0x270] ;  /* 0x0002700001277983 */ /* 0x000f220000300800 */
[----:B-1----:R-:W-:-:S03]  /*25200*/  F2FP.SATFINITE.E4M3.F32.PACK_AB_MERGE_C R9, RZ, R2, RZ ;  /* 0x00000002ff09723e */ /* 0x002fc600048070ff */
        /* <DEDUP_REMOVED lines=17> */
[----:B------:R-:W4:Y:S01]  /*25320*/  LDL.LU R32, [R1+0x288] ;  /* 0x0002880001207983 */ /* 0x000f220000300800 */
[----:B------:R-:W-:Y:S02]  /*25330*/  ISETP.GE.AND P1, PT, R34, 0x81, PT ;  /* 0x000000812200780c */ /* 0x000fe40003f26270 */
[C---:B------:R-:W-:Y:S02]  /*25340*/  ISETP.LT.OR P2, PT, R0.reuse, 0xfa, !P2 ;  /* 0x000000fa0000780c */ /* 0x040fe40005741670 */
[C---:B------:R-:W-:Y:S02]  /*25350*/  ISETP.LT.OR P6, PT, R0.reuse, 0x1, !P1 ;  /* 0x000000010000780c */ /* 0x040fe40004fc1670 */
[----:B------:R-:W-:Y:S02]  /*25360*/  ISETP.LT.OR P3, PT, R0, 0x2, !P1 ;  /* 0x000000020000780c */ /* 0x000fe40004f61670 */
[----:B------:R-:W-:-:S07]  /*25370*/  ISETP.GE.AND P0, PT, R34, 0x89, PT ;  /* 0x000000892200780c */ /* 0x000fce0003f06270 */
[----:B------:R0:W-:Y:S04]  /*25380*/  @!P2 STG.E.U8 desc[UR14][R26.64+0xf9], R9 ;  /* 0x0000f9091a00a986 */ /* 0x0001e8000c10110e */
[----:B------:R-:W-:Y:S01]  /*25390*/  @!P6 STG.E.U8 desc[UR14][R30.64], R11 ;  /* 0x0000000b1e00e986 */ /* 0x000fe2000c10110e */
[C---:B------:R-:W-:Y:S02]  /*253a0*/  ISETP.LT.OR P6, PT, R0.reuse, 0x2, !P0 ;  /* 0x000000020000780c */ /* 0x040fe400047c1670 */
[C---:B------:R-:W-:Y:S01]  /*253b0*/  ISETP.LT.OR P5, PT, R0.reuse, 0x1, !P0 ;  /* 0x000000010000780c */ /* 0x040fe200047a1670 */
[----:B------:R1:W-:Y:S01]  /*253c0*/  @!P3 STG.E.U8 desc[UR14][R30.64+0x1], R13 ;  /* 0x0000010d1e00b986 */ /* 0x0003e2000c10110e */
[----:B------:R-:W-:Y:S02]  /*253d0*/  ISETP.LT.OR P2, PT, R0, 0xa, !P1 ;  /* 0x0000000a0000780c */ /* 0x000fe40004f41670 */
[----:B0-----:R-:W-:Y:S01]  /*253e0*/  F2FP.SATFINITE.E4M3.F32.PACK_AB_MERGE_C R9, RZ, R3, RZ ;  /* 0x00000003ff09723e */ /* 0x001fe200048070ff */
[----:B------:R-:W-:-:S02]  /*253f0*/  FMUL R3, R40, UR20 ;  /* 0x0000001428037c20 */ /* 0x000fc40008400000 */
[----:B------:R-:W4:Y:S01]  /*25400*/  LDL.LU R40, [R1+0x28c] ;  /* 0x00028c0001287983 */ /* 0x000f220000300800 */
[----:B-1----:R-:W-:Y:S02]  /*25410*/  F2FP.SATFINITE.E4M3.F32.PACK_AB_MERGE_C R13, RZ, R2, RZ ;  /* 0x00000002ff0d723e */ /* 0x002fe400048070ff */
[C---:B------:R-:W-:Y:S01]  /*25420*/  ISETP.LT.OR P3, PT, R0.reuse, 0x9, !P1 ;  /* 0x000000090000780c */ /* 0x040fe20004f61670 */
[----:B------:R0:W-:Y:S01]  /*25430*/  @!P6 STG.E.U8 desc[UR14][R28.64+0x1], R7 ;  /* 0x000001071c00e986 */ /* 0x0001e2000c10110e */
[----:B------:R-:W-:Y:S01]  /*25440*/  F2FP.SATFINITE.E4M3.F32.PACK_AB_MERGE_C R5, RZ, R5, RZ ;  /* 0x00000005ff05723e */ /* 0x000fe200048070ff */
[----:B------:R-:W-:Y:S02]  /*25450*/  FMUL R2, R39, UR20 ;  /* 0x0000001427027c20 */ /* 0x000fe40008400000 */
[----:B------:R-:W4:Y:S01]  /*25460*/  LDL.LU R39, [R1+0x290] ;  /* 0x0002900001277983 */ /* 0x000f220000300800 */
[----:B------:R-:W-:Y:S02]  /*25470*/  F2FP.SATFINITE.E4M3.F32.PACK_AB_MERGE_C R11, RZ, R4, RZ ;  /* 0x00000004ff0b723e */ /* 0x000fe400048070ff */
[----:B------:R-:W-:-:S02]  /*25480*/  ISETP.LT.OR P6, PT, R0, 0xa, !P0 ;  /* 0x0000000a0000780c */ /* 0x000fc400047c1670 */
[----:B0-----:R-:W-:Y:S01]  /*25490*/  F2FP.SATFINITE.E4M3.F32.PACK_AB_MERGE_C R7, RZ, R2, RZ ;  /* 0x00000002ff07723e */ /* 0x001fe200048070ff */
[----:B------:R0:W-:Y:S04]  /*254a0*/  @!P5 STG.E.U8 desc[UR14][R28.64], R5 ;  /* 0x000000051c00d986 */ /* 0x0001e8000c10110e */
[----:B------:R-:W-:Y:S04]  /*254b0*/  @!P2 STG.E.U8 desc[UR14][R30.64+0x9], R11 ;  /* 0x0000090b1e00a986 */ /* 0x000fe8000c10110e */
[----:B------:R1:W-:Y:S01]  /*254c0*/  @!P3 STG.E.U8 desc[UR14][R30.64+0x8], R9 ;  /* 0x000008091e00b986 */ /* 0x0003e2000c10110e */
[----:B0-----:R-:W-:-:S05]  /*254d0*/  F2FP.SATFINITE.E4M3.F32.PACK_AB_MERGE_C R5, RZ, R3, RZ ;  /* 0x00000003ff05723e */ /* 0x001fca00048070ff */
[----:B------:R4:W-:Y:S01]  /*254e0*/  @!P6 STG.E.U8 desc[UR14][R28.64+0x9], R5 ;  /* 0x000009051c00e986 */ /* 0x0009e2000c10110e */
[----:B------:R-:W-:-:S03]  /*254f0*/  FMUL R4, R38, UR20 ;  /* 0x0000001426047c20 */ /* 0x000fc60008400000 */
[----:B------:R-:W4:Y:S02]  /*25500*/  LDL.LU R38, [R1+0x294] ;  /* 0x0002940001267983 */ /* 0x000f240000300800 */
[----:B-1----:R-:W-:Y:S01]  /*25510*/  F2FP.SATFINITE.E4M3.F32.PACK_AB_MERGE_C R9, RZ, R4, RZ ;  /* 0x00000004ff09723e */ /* 0x002fe200048070ff */
[----:B------:R-:W-:Y:S02]  /*25520*/  FMUL R2, R37, UR20 ;  /* 0x0000001425027c20 */ /* 0x000fe40008400000 */
[----:B------:R-:W4:Y:S03]  /*25530*/  LDL.LU R37, [R1+0x298] ;  /* 0x0002980001257983 */ /* 0x000f260000300800 */
[----:B------:R-:W-:Y:S01]  /*25540*/  F2FP.SATFINITE.E4M3.F32.PACK_AB_MERGE_C R11, RZ, R2, RZ ;  /* 0x00000002ff0b723e */ /* 0x000fe200048070ff */
[----:B------:R-:W-:Y:S02]  /*25550*/  FMUL R2, R36, UR20 ;  /* 0x0000001424027c20 */ /* 0x000fe40008400000 */
[----:B------:R-:W4:Y:S01]  /*25560*/  LDL.LU R36, [R1+0x29c] ;  /* 0x00029c0001247983 */ /* 0x000f220000300800 */
[----:B--2---:R-:W-:-:S03]  /*25570*/  FMUL R3, R35, UR20 ;  /* 0x0000001423037c20 */ /* 0x004fc60008400000 */
[----:B------:R-:W2:Y:S01]  /*25580*/  LDL.LU R35, [R1+0x2a0] ;  /* 0x0002a00001237983 */ /* 0x000ea20000300800 */
[----:B---3--:R-:W-:-:S03]  /*25590*/  FMUL R4, R33, UR20 ;  /* 0x0000001421047c20 */ /* 0x008fc60008400000 */
[----:B------:R-:W3:Y:S01]  /*255a0*/  LDL.LU R33, [R1+0x2a4] ;  /* 0x0002a40001217983 */ /* 0x000ee20000300800 */
[----:B----4-:R-:W-:-:S03]  /*255b0*/  FMUL R5, R32, UR20 ;  /* 0x0000001420057c20 */ /* 0x010fc60008400000 */
[----:B------:R-:W4:Y:S01]  /*255c0*/  LDL.LU R32, [R1+0x2a8] ;  /* 0x0002a80001207983 */ /* 0x000f220000300800 */
[C---:B------:R-:W-:Y:S02]  /*255d0*/  ISETP.LT.OR P5, PT, R0.reuse, 0x9, !P0 ;  /* 0x000000090000780c */ /* 0x040fe400047a1670 */
[C---:B------:R-:W-:Y:S02]  /*255e0*/  ISETP.LT.OR P3, PT, R0.reuse, 0x11, !P1 ;  /* 0x000000110000780c */ /* 0x040fe40004f61670 */
[C---:B------:R-:W-:Y:S02]  /*255f0*/  ISETP.LT.OR P2, PT, R0.reuse, 0x12, !P1 ;  /* 0x000000120000780c */ /* 0x040fe40004f41670 */
[----:B------:R-:W-:-:S07]  /*25600*/  ISETP.LT.OR P6, PT, R0, 0x12, !P0 ;  /* 0x000000120000780c */ /* 0x000fce00047c1670 */
[----:B------:R-:W-:Y:S01]  /*25610*/  @!P5 STG.E.U8 desc[UR14][R28.64+0x8], R13 ;  /* 0x0000080d1c00d986 */ /* 0x000fe2000c10110e */
[----:B------:R-:W-:-:S03]  /*25620*/  ISETP.LT.OR P5, PT, R0, 0x11, !P0 ;  /* 0x000000110000780c */ /* 0x000fc600047a1670 */
[----:B------:R0:W-:Y:S01]  /*25630*/  @!P3 STG.E.U8 desc[UR14][R30.64+0x10], R7 ;  /* 0x000010071e00b986 */ /* 0x0001e2000c10110e */
[----:B------:R-:W-:-:S03]  /*25640*/  ISETP.LT.OR P3, PT, R0, 0x19, !P1 ;  /* 0x000000190000780c */ /* 0x000fc60004f61670 */
[----:B------:R1:W-:Y:S01]  /*25650*/  @!P2 STG.E.U8 desc[UR14][R30.64+0x11], R9 ;  /* 0x000011091e00a986 */ /* 0x0003e2000c10110e */
[----:B------:R-:W-:Y:S02]  /*25660*/  ISETP.LT.OR P2, PT, R0, 0x1a, !P1 ;  /* 0x0000001a0000780c */ /* 0x000fe40004f41670 */
[----:B0-----:R-:W-:Y:S01]  /*25670*/  F2FP.SATFINITE.E4M3.F32.PACK_AB_MERGE_C R7, RZ, R2, RZ ;  /* 0x00000002ff07723e */ /* 0x001fe200048070ff */
[----:B------:R-:W-:Y:S01]  /*25680*/  FMUL R2, R40, UR20 ;  /* 0x0000001428027c20 */ /* 0x000fe20008400000 */
[----:B-1----:R-:W-:Y:S01]  /*25690*/  F2FP.SATFINITE.E4M3.F32.PACK_AB_MERGE_C R9, RZ, R3, RZ ;  /* 0x00000003ff09723e */ /* 0x002fe200048070ff */
[----:B------:R-:W4:Y:S01]  /*256a0*/  LDL.LU R40, [R1+0x2ac] ;  /* 0x0002ac0001287983 */ /* 0x000f220000300800 */
[----:B------:R-:W-:-:S03]  /*256b0*/  F2FP.SATFINITE.E4M3.F32.PACK_AB_MERGE_C R13, RZ, R4, RZ ;  /* 0x00000004ff0d723e */ /* 0x000fc600048070ff */
[----:B------:R0:W-:Y:S01]  /*256c0*/  @!P6 STG.E.U8 desc[UR14][R28.64+0x11], R7 ;  /* 0x000011071c00e986 */ /* 0x0001e2000c10110e */
[----:B------:R-:W-:Y:S01]  /*256d0*/  ISETP.LT.OR P6, PT, R0, 0x1a, !P0 ;  /* 0x0000001a0000780c */ /* 0x000fe200047c1670 */
[----:B------:R-:W-:Y:S02]  /*256e0*/  FMUL R3, R39, UR20 ;  /* 0x0000001427037c20 */ /* 0x000fe40008400000 */
[----:B------:R-:W4:Y:S01]  /*256f0*/  LDL.LU R39, [R1+0x2b0] ;  /* 0x0002b00001277983 */ /* 0x000f220000300800 */
[----:B0-----:R-:W-:-:S03]  /*25700*/  F2FP.SATFINITE.E4M3.F32.PACK_AB_MERGE_C R7, RZ, R2, RZ ;  /* 0x00000002ff07723e */ /* 0x001fc600048070ff */
[----:B------:R-:W-:Y:S04]  /*25710*/  @!P5 STG.E.U8 desc[UR14][R28.64+0x10], R11 ;  /* 0x0000100b1c00d986 */ /* 0x000fe8000c10110e */
[----:B------:R0:W-:Y:S04]  /*25720*/  @!P3 STG.E.U8 desc[UR14][R30.64+0x18], R9 ;  /* 0x000018091e00b986 */ /* 0x0001e8000c10110e */
[----:B------:R1:W-:Y:S01]  /*25730*/  @!P2 STG.E.U8 desc[UR14][R30.64+0x19], R13 ;  /* 0x0000190d1e00a986 */ /* 0x0003e2000c10110e */
[----:B0-----:R-:W-:-:S03]  /*25740*/  F2FP.SATFINITE.E4M3.F32.PACK_AB_MERGE_C R9, RZ, R3, RZ ;  /* 0x00000003ff09723e */ /* 0x001fc600048070ff */
[----:B------:R0:W-:Y:S01]  /*25750*/  @!P6 STG.E.U8 desc[UR14][R28.64+0x19], R7 ;  /* 0x000019071c00e986 */ /* 0x0001e2000c10110e */
[----:B------:R-:W-:-:S03]  /*25760*/  FMUL R4, R38, UR20 ;  /* 0x0000001426047c20 */ /* 0x000fc60008400000 */
[----:B------:R-:W4:Y:S02]  /*25770*/  LDL.LU R38, [R1+0x2b4] ;  /* 0x0002b40001267983 */ /* 0x000f240000300800 */
[----:B------:R-:W-:Y:S01]  /*25780*/  F2FP.SATFINITE.E4M3.F32.PACK_AB_MERGE_C R11, RZ, R4, RZ ;  /* 0x00000004ff0b723e */ /* 0x000fe200048070ff */
[----:B------:R-:W-:Y:S02]  /*25790*/  FMUL R2, R37, UR20 ;  /* 0x0000001425027c20 */ /* 0x000fe40008400000 */
[----:B------:R-:W4:Y:S03]  /*257a0*/  LDL.LU R37, [R1+0x2b8] ;  /* 0x0002b80001257983 */ /* 0x000f260000300800 */
[----:B-1----:R-:W-:Y:S01]  /*257b0*/  F2FP.SATFINITE.E4M3.F32.PACK_AB_MERGE_C R13, RZ, R2, RZ ;  /* 0x00000002ff0d723e */ /* 0x002fe200048070ff */
[----:B------:R-:W-:Y:S02]  /*257c0*/  FMUL R3, R36, UR20 ;  /* 0x0000001424037c20 */ /* 0x000fe40008400000 */
[----:B------:R-:W4:Y:S01]  /*257d0*/  LDL.LU R36, [R1+0x2bc] ;  /* 0x0002bc0001247983 */ /* 0x000f220000300800 */
[----:B--2---:R-:W-:-:S03]  /*257e0*/  FMUL R2, R35, UR20 ;  /* 0x0000001423027c20 */ /* 0x004fc60008400000 */
[----:B------:R-:W2:Y:S02]  /*257f0*/  LDL.LU R35, [R1+0x2c0] ;  /* 0x0002c00001237983 */ /* 0x000ea40000300800 */
[----:B0-----:R-:W-:Y:S01]  /*25800*/  F2FP.SATFINITE.E4M3.F32.PACK_AB_MERGE_C R7, RZ, R2, RZ ;  /* 0x00000002ff07723e */ /* 0x001fe200048070ff */
[----:B---3--:R-:W-:Y:S02]  /*25810*/  FMUL R4, R33, UR20 ;  /* 0x0000001421047c20 */ /* 0x008fe40008400000 */
[----:B------:R-:W3:Y:S01]  /*25820*/  LDL.LU R33, [R1+0x2c4] ;  /* 0x0002c40001217983 */ /* 0x000ee20000300800 */
[----:B----4-:R-:W-:-:S03]  /*25830*/  FMUL R2, R32, UR20 ;  /* 0x0000001420027c20 */ /* 0x010fc60008400000 */
[----:B------:R-:W4:Y:S01]  /*25840*/  LDL.LU R32, [R1+0x2c8] ;  /* 0x0002c80001207983 */ /* 0x000f220000300800 */
[C---:B------:R-:W-:Y:S02]  /*25850*/  ISETP.LT.OR P5, PT, R0.reuse, 0x19, !P0 ;  /* 0x000000190000780c */ /* 0x040fe400047a1670 */
[C---:B------:R-:W-:Y:S02]  /*25860*/  ISETP.LT.OR P3, PT, R0.reuse, 0x21, !P1 ;  /* 0x000000210000780c */ /* 0x040fe40004f61670 */
[C---:B------:R-:W-:Y:S02]  /*25870*/  ISETP.LT.OR P2, PT, R0.reuse, 0x22, !P1 ;  /* 0x000000220000780c */ /* 0x040fe40004f41670 */
[----:B------:R-:W-:Y:S02]  /*25880*/  F2FP.SATFINITE.E4M3.F32.PACK_AB_MERGE_C R5, RZ, R5, RZ ;  /* 0x00000005ff05723e */ /* 0x000fe400048070ff */
[----:B------:R-:W-:-:S05]  /*25890*/  ISETP.LT.OR P6, PT, R0, 0x22, !P0 ;  /* 0x000000220000780c */ /* 0x000fca00047c1670 */
[----:B------:R0:W-:Y:S01]  /*258a0*/  @!P5 STG.E.U8 desc[UR14][R28.64+0x18], R5 ;  /* 0x000018051c00d986 */ /* 0x0001e2000c10110e */
[----:B------:R-:W-:-:S03]  /*258b0*/  ISETP.LT.OR P5, PT, R0, 0x21, !P0 ;  /* 0x000000210000780c */ /* 0x000fc600047a1670 */
[----:B------:R-:W-:Y:S01]  /*258c0*/  @!P3 STG.E.U8 desc[UR14][R30.64+0x20], R9 ;  /* 0x000020091e00b986 */ /* 0x000fe2000c10110e */
[----:B------:R-:W-:-:S03]  /*258d0*/  ISETP.LT.OR P3, PT, R0, 0x29, !P1 ;  /* 0x000000290000780c */ /* 0x000fc60004f61670 */
[----:B------:R1:W-:Y:S01]  /*258e0*/  @!P2 STG.E.U8 desc[UR14][R30.64+0x21], R11 ;  /* 0x0000210b1e00a986 */ /* 0x0003e2000c10110e */
[----:B------:R-:W-:Y:S02]  /*258f0*/  ISETP.LT.OR P2, PT, R0, 0x2a, !P1 ;  /* 0x0000002a0000780c */ /* 0x000fe40004f41670 */
[----:B0-----:R-:W-:Y:S02]  /*25900*/  F2FP.SATFINITE.E4M3.F32.PACK_AB_MERGE_C R5, RZ, R3, RZ ;  /* 0x00000003ff05723e */ /* 0x001fe400048070ff */
[----:B-1----:R-:W-:Y:S01]  /*25910*/  F2FP.SATFINITE.E4M3.F32.PACK_AB_MERGE_C R11, RZ, R2, RZ ;  /* 0x00000002ff0b723e */ /* 0x002fe200048070ff */
[----:B------:R-:W-:Y:S02]  /*25920*/  FMUL R2, R40, UR20 ;  /* 0x0000001428027c20 */ /* 0x000fe40008400000 */
[----:B------:R-:W4:Y:S01]  /*25930*/  LDL.LU R40, [R1+0x2cc] ;  /* 0x0002cc0001287983 */ /* 0x000f220000300800 */
[----:B------:R-:W-:-:S03]  /*25940*/  F2FP.SATFINITE.E4M3.F32.PACK_AB_MERGE_C R9, RZ, R4, RZ ;  /* 0x00000004ff09723e */ /* 0x000fc600048070ff */
[----:B------:R-:W-:Y:S01]  /*25950*/  @!P6 STG.E.U8 desc[UR14][R28.64+0x21], R5 ;  /* 0x000021051c00e986 */ /* 0x000fe2000c10110e */
[----:B------:R-:W-:-:S03]  /*25960*/  FMUL R3, R39, UR20 ;  /* 0x0000001427037c20 */ /* 0x000fc60008400000 */
[----:B------:R-:W4:Y:S01]  /*25970*/  LDL.LU R39, [R1+0x2d0] ;  /* 0x0002d00001277983 */ /* 0x000f220000300800 */
[----:B------:R-:W-:-:S03]  /*25980*/  ISETP.LT.OR P6, PT, R0, 0x2a, !P0 ;  /* 0x0000002a0000780c */ /* 0x000fc600047c1670 */
[----:B------:R-:W-:Y:S04]  /*25990*/  @!P5 STG.E.U8 desc[UR14][R28.64+0x20], R13 ;  /* 0x0000200d1c00d986 */ /* 0x000fe8000c10110e */
[----:B------:R0:W-:Y:S04]  /*259a0*/  @!P3 STG.E.U8 desc[UR14][R30.64+0x28], R7 ;  /* 0x000028071e00b986 */ /* 0x0001e8000c10110e */
[----:B------:R1:W-:Y:S01]  /*259b0*/  @!P2 STG.E.U8 desc[UR14][R30.64+0x29], R9 ;  /* 0x000029091e00a986 */ /* 0x0003e2000c10110e */
[----:B0-----:R-:W-:Y:S02]  /*259c0*/  F2FP.SATFINITE.E4M3.F32.PACK_AB_MERGE_C R7, RZ, R2, RZ ;  /* 0x00000002ff07723e */ /* 0x001fe400048070ff */
[----:B-1----:R-:W-:-:S03]  /*259d0*/  F2FP.SATFINITE.E4M3.F32.PACK_AB_MERGE_C R9, RZ, R3, RZ ;  /* 0x00000003ff09723e */ /* 0x002fc600048070ff */
[----:B------:R0:W-:Y:S01]  /*259e0*/  @!P6 STG.E.U8 desc[UR14][R28.64+0x29], R7 ;  /* 0x000029071c00e986 */ /* 0x0001e2000c10110e */
[----:B------:R-:W-:-:S03]  /*259f0*/  FMUL R4, R38, UR20 ;  /* 0x0000001426047c20 */ /* 0x000fc60008400000 */
[----:B------:R-:W4:Y:S02]  /*25a00*/  LDL.LU R38, [R1+0x2d4] ;  /* 0x0002d40001267983 */ /* 0x000f240000300800 */
[----:B------:R-:W-:Y:S01]  /*25a10*/  F2FP.SATFINITE.E4M3.F32.PACK_AB_MERGE_C R13, RZ, R4, RZ ;  /* 0x00000004ff0d723e */ /* 0x000fe200048070ff */
        /* <DEDUP_REMOVED lines=21> */
[----:B------:R-:W-:Y:S02]  /*25b70*/  F2FP.SATFINITE.E4M3.F32.PACK_AB_MERGE_C R5, RZ, R5, RZ ;  /* 0x00000005ff05723e */ /* 0x000fe400048070ff */
[----:B0-----:R-:W-:Y:S02]  /*25b80*/  F2FP.SATFINITE.E4M3.F32.PACK_AB_MERGE_C R13, RZ, R2, RZ ;  /* 0x00000002ff0d723e */ /* 0x001fe400048070ff */
[----:B-1----:R-:W-:Y:S01]  /*25b90*/  F2FP.SATFINITE.E4M3.F32.PACK_AB_MERGE_C R9, RZ, R3, RZ ;  /* 0x00000003ff09723e */ /* 0x002fe200048070ff */
[----:B------:R-:W-:Y:S02]  /*25ba0*/  FMUL R3, R40, UR20 ;  /* 0x0000001428037c20 */ /* 0x000fe40008400000 */
[----:B------:R-:W4:Y:S01]  /*25bb0*/  LDL.LU R40, [R1+0x2ec] ;  /* 0x0002ec0001287983 */ /* 0x000f220000300800 */
[----:B------:R-:W-:Y:S01]  /*25bc0*/  F2FP.SATFINITE.E4M3.F32.PACK_AB_MERGE_C R11, RZ, R4, RZ ;  /* 0x00000004ff0b723e */ /* 0x000fe200048070ff */
[----:B------:R-:W-:-:S02]  /*25bd0*/  FMUL R2, R39, UR20 ;  /* 0x0000001427027c20 */ /* 0x000fc40008400000 */
[----:B------:R-:W4:Y:S04]  /*25be0*/  LDL.LU R39, [R1+0x2f0] ;  /* 0x0002f00001277983 */ /* 0x000f280000300800 */
[----:B------:R0:W-:Y:S01]  /*25bf0*/  @!P6 STG.E.U8 desc[UR14][R28.64+0x31], R7 ;  /* 0x000031071c00e986 */ /* 0x0001e2000c10110e */
[----:B------:R-:W-:-:S03]  /*25c00*/  ISETP.LT.OR P6, PT, R0, 0x3a, !P0 ;  /* 0x0000003a0000780c */ /* 0x000fc600047c1670 */
[----:B------:R1:W-:Y:S01]  /*25c10*/  @!P5 STG.E.U8 desc[UR14][R28.64+0x30], R5 ;  /* 0x000030051c00d986 */ /* 0x0003e2000c10110e */
[----:B0-----:R-:W-:-:S03]  /*25c20*/  F2FP.SATFINITE.E4M3.F32.PACK_AB_MERGE_C R7, RZ, R2, RZ ;  /* 0x00000002ff07723e */ /* 0x001fc600048070ff */
[----:B------:R-:W-:Y:S01]  /*25c30*/  @!P2 STG.E.U8 desc[UR14][R30.64+0x39], R11 ;  /* 0x0000390b1e00a986 */ /* 0x000fe2000c10110e */
[----:B-1----:R-:W-:-:S03]  /*25c40*/  F2FP.SATFINITE.E4M3.F32.PACK_AB_MERGE_C R5, RZ, R3, RZ ;  /* 0x00000003ff05723e */ /* 0x002fc600048070ff */
[----:B------:R0:W-:Y:S04]  /*25c50*/  @!P3 STG.E.U8 desc[UR14][R30.64+0x38], R9 ;  /* 0x000038091e00b986 */ /* 0x0001e8000c10110e */
[----:B------:R4:W-:Y:S01]  /*25c60*/  @!P6 STG.E.U8 desc[UR14][R28.64+0x39], R5 ;  /* 0x000039051c00e986 */ /* 0x0009e2000c10110e */
[----:B------:R-:W-:-:S03]  /*25c70*/  FMUL R4, R38, UR20 ;  /* 0x0000001426047c20 */ /* 0x000fc60008400000 */
[----:B------:R-:W4:Y:S02]  /*25c80*/  LDL.LU R38, [R1+0x2f4] ;  /* 0x0002f40001267983 */ /* 0x000f240000300800 */
[----:B0-----:R-:W-:Y:S01]  /*25c90*/  F2FP.SATFINITE.E4M3.F32.PACK_AB_MERGE_C R9, RZ, R4, RZ ;  /* 0x00000004ff09723e */ /* 0x001fe200048070ff */
        /* <DEDUP_REMOVED lines=26> */
[----:B------:R0:W-:Y:S01]  /*25e40*/  @!P6 STG.E.U8 desc[UR14][R28.64+0x41], R7 ;  /* 0x000041071c00e986 */ /* 0x0001e2000c10110e */
[----:B------:R-:W-:-:S03]  /*25e50*/  FMUL R3, R39, UR20 ;  /* 0x0000001427037c20 */ /* 0x000fc60008400000 */
[----:B------:R-:W4:Y:S01]  /*25e60*/  LDL.LU R39, [R1+0x310] ;  /* 0x0003100001277983 */ /* 0x000f220000300800 */
[----:B------:R-:W-:Y:S02]  /*25e70*/  ISETP.LT.OR P6, PT, R0, 0x4a, !P0 ;  /* 0x0000004a0000780c */ /* 0x000fe400047c1670 */
[----:B0-----:R-:W-:Y:S01]  /*25e80*/  F2FP.SATFINITE.E4M3.F32.PACK_AB_MERGE_C R7, RZ, R2, RZ ;  /* 0x00000002ff07723e */ /* 0x001fe200048070ff */
        /* <DEDUP_REMOVED lines=155> */
[----:B------:R-:W-:Y:S01]  /*26840*/  F2FP.SATFINITE.E4M3.F32.PACK_AB_MERGE_C R9, RZ, R4, RZ ;  /* 0x00000004ff09723e */ /* 0x000fe200048070ff */
[----:B------:R-:W-:-:S02]  /*26850*/  FMUL R3, R39, UR20 ;  /* 0x0000001427037c20 */ /* 0x000fc40008400000 */
[----:B------:R-:W4:Y:S04]  /*26860*/  LDL.LU R39, [R1+0x390] ;  /* 0x0003900001277983 */ /* 0x000f280000300800 */
[----:B------:R-:W-:Y:S04]  /*26870*/  @!P6 STG.E.U8 desc[UR14][R28.64+0x81], R5 ;  /* 0x000081051c00e986 */ /* 0x000fe8000c10110e */
[----:B------:R-:W-:Y:S04]  /*26880*/  @!P5 STG.E.U8 desc[UR14][R28.64+0x80], R13 ;  /* 0x0000800d1c00d986 */ /* 0x000fe8000c10110e */
[----:B------:R0:W-:Y:S04]  /*26890*/  @!P3 STG.E.U8 desc[UR14][R30.64+0x88], R7 ;  /* 0x000088071e00b986 */ /* 0x0001e8000c10110e */
[----:B------:R1:W-:Y:S01]  /*268a0*/  @!P2 STG.E.U8 desc[UR14][R30.64+0x89], R9 ;  /* 0x000089091e00a986 */ /* 0x0003e2000c10110e */
[----:B0-----:R-:W-:-:S02]  /*268b0*/  F2FP.SATFINITE.E4M3.F32.PACK_AB_MERGE_C R7, RZ, R2, RZ ;  /* 0x00000002ff07723e */ /* 0x001fc400048070ff */
[----:B-1----:R-:W-:Y:S01]  /*268c0*/  F2FP.SATFINITE.E4M3.F32.PACK_AB_MERGE_C R9, RZ, R3, RZ ;  /* 0x00000003ff09723e */ /* 0x002fe200048070ff */
[----:B------:R-:W-:Y:S02]  /*268d0*/  FMUL R4, R38, UR20 ;  /* 0x0000001426047c20 */ /* 0x000fe40008400000 */
[----:B------:R-:W4:Y:S03]  /*268e0*/  LDL.LU R38, [R1+0x394] ;  /* 0x0003940001267983 */ /* 0x000f260000300800 */
[----:B------:R-:W-:Y:S01]  /*268f0*/  F2FP.SATFINITE.E4M3.F32.PACK_AB_MERGE_C R13, RZ, R4, RZ ;  /* 0x00000004ff0d723e */ /* 0x000fe200048070ff */
[----:B------:R-:W-:Y:S02]  /*26900*/  FMUL R5, R37, UR20 ;  /* 0x0000001425057c20 */ /* 0x000fe40008400000 */
[----:B------:R-:W4:Y:S01]  /*26910*/  LDL.LU R37, [R1+0x398] ;  /* 0x0003980001257983 */ /* 0x000f220000300800 */
[----:B------:R-:W-:-:S03]  /*26920*/  FMUL R2, R36, UR20 ;  /* 0x0000001424027c20 */ /* 0x000fc60008400000 */
[----:B------:R-:W4:Y:S01]  /*26930*/  LDL.LU R36, [R1+0x39c] ;  /* 0x00039c0001247983 */ /* 0x000f220000300800 */
[----:B--2---:R-:W-:-:S03]  /*26940*/  FMUL R3, R35, UR20 ;  /* 0x0000001423037c20 */ /* 0x004fc60008400000 */
[----:B------:R-:W2:Y:S01]  /*26950*/  LDL.LU R35, [R1+0x3a0] ;  /* 0x0003a00001237983 */ /* 0x000ea20000300800 */
        /* <DEDUP_REMOVED lines=9> */
[----:B------:R0:W-:Y:S01]  /*269f0*/  @!P6 STG.E.U8 desc[UR14][R28.64+0x89], R7 ;  /* 0x000089071c00e986 */ /* 0x0001e2000c10110e */
[----:B------:R-:W-:-:S03]  /*26a00*/  ISETP.LT.OR P6, PT, R0, 0x92, !P0 ;  /* 0x000000920000780c */ /* 0x000fc600047c1670 */
[----:B------:R-:W-:Y:S01]  /*26a10*/  @!P5 STG.E.U8 desc[UR14][R28.64+0x88], R11 ;  /* 0x0000880b1c00d986 */ /* 0x000fe2000c10110e */
[----:B------:R-:W-:-:S03]  /*26a20*/  ISETP.LT.OR P5, PT, R0, 0x91, !P0 ;  /* 0x000000910000780c */ /* 0x000fc600047a1670 */
[----:B------:R1:W-:Y:S01]  /*26a30*/  @!P3 STG.E.U8 desc[UR14][R30.64+0x90], R9 ;  /* 0x000090091e00b986 */ /* 0x0003e2000c10110e */
[C---:B------:R-:W-:Y:S02]  /*26a40*/  ISETP.LT.OR P3, PT, R0.reuse, 0x99, !P1 ;  /* 0x000000990000780c */ /* 0x040fe40004f61670 */
[----:B0-----:R-:W-:Y:S01]  /*26a50*/  F2FP.SATFINITE.E4M3.F32.PACK_AB_MERGE_C R7, RZ, R2, RZ ;  /* 0x00000002ff07723e */ /* 0x001fe200048070ff */
[----:B------:R-:W-:Y:S01]  /*26a60*/  @!P2 STG.E.U8 desc[UR14][R30.64+0x91], R13 ;  /* 0x0000910d1e00a986 */ /* 0x000fe2000c10110e */
[----:B------:R-:W-:Y:S02]  /*26a70*/  ISETP.LT.OR P2, PT, R0, 0x9a, !P1 ;  /* 0x0000009a0000780c */ /* 0x000fe40004f41670 */
        /* <DEDUP_REMOVED lines=86> */
[----:B------:R0:W-:Y:S01]  /*26fe0*/  @!P6 STG.E.U8 desc[UR14][R28.64+0xb1], R7 ;  /* 0x0000b1071c00e986 */ /* 0x0001e2000c10110e */
[----:B------:R-:W-:-:S03]  /*26ff0*/  ISETP.LT.OR P6, PT, R0, 0xba, !P0 ;  /* 0x000000ba0000780c */ /* 0x000fc600047c1670 */
[----:B------:R-:W4:Y:S04]  /*27000*/  LDL.LU R39, [R1+0x3f0] ;  /* 0x0003f00001277983 */ /* 0x000f280000300800 */
        /* <DEDUP_REMOVED lines=33> */
[----:B------:R0:W-:Y:S01]  /*27220*/  @!P6 STG.E.U8 desc[UR14][R28.64+0xc1], R7 ;  /* 0x0000c1071c00e986 */ /* 0x0001e2000c10110e */
[----:B------:R-:W-:-:S03]  /*27230*/  ISETP.LT.OR P6, PT, R0, 0xca, !P0 ;  /* 0x000000ca0000780c */ /* 0x000fc600047c1670 */
[----:B------:R-:W4:Y:S01]  /*27240*/  LDL.LU R40, [R1+0x40c] ;  /* 0x00040c0001287983 */ /* 0x000f220000300800 */
[----:B------:R-:W-:Y:S01]  /*27250*/  F2FP.SATFINITE.E4M3.F32.PACK_AB_MERGE_C R13, RZ, R4, RZ ;  /* 0x00000004ff0d723e */ /* 0x000fe200048070ff */
        /* <DEDUP_REMOVED lines=24> */
[C---:B------:R-:W-:Y:S01]  /*273e0*/  ISETP.LT.OR P3, PT, R0.reuse, 0xd1, !P1 ;  /* 0x000000d10000780c */ /* 0x040fe20004f61670 */
[----:B------:R-:W4:Y:S01]  /*273f0*/  LDL.LU R42, [R1+0x42c] ;  /* 0x00042c00012a7983 */ /* 0x000f220000300800 */
[C---:B------:R-:W-:Y:S02]  /*27400*/  ISETP.LT.OR P2, PT, R0.reuse, 0xd2, !P1 ;  /* 0x000000d20000780c */ /* 0x040fe40004f41670 */
[----:B------:R-:W-:Y:S02]  /*27410*/  ISETP.LT.OR P6, PT, R0, 0xd2, !P0 ;  /* 0x000000d20000780c */ /* 0x000fe400047c1670 */
[----:B------:R-:W-:-:S05]  /*27420*/  F2FP.SATFINITE.E4M3.F32.PACK_AB_MERGE_C R5, RZ, R5, RZ ;  /* 0x00000005ff05723e */ /* 0x000fca00048070ff */
[----:B------:R0:W-:Y:S01]  /*27430*/  @!P5 STG.E.U8 desc[UR14][R28.64+0xc8], R5 ;  /* 0x0000c8051c00d986 */ /* 0x0001e2000c10110e */
[----:B------:R-:W-:-:S03]  /*27440*/  ISETP.LT.OR P5, PT, R0, 0xd1, !P0 ;  /* 0x000000d10000780c */ /* 0x000fc600047a1670 */
[----:B------:R-:W-:Y:S01]  /*27450*/  @!P3 STG.E.U8 desc[UR14][R30.64+0xd0], R9 ;  /* 0x0000d0091e00b986 */ /* 0x000fe2000c10110e */
[----:B------:R-:W-:-:S03]  /*27460*/  ISETP.LT.OR P3, PT, R0, 0xd9, !P1 ;  /* 0x000000d90000780c */ /* 0x000fc60004f61670 */
[----:B------:R1:W-:Y:S01]  /*27470*/  @!P2 STG.E.U8 desc[UR14][R30.64+0xd1], R11 ;  /* 0x0000d10b1e00a986 */ /* 0x0003e2000c10110e */
[----:B0-----:R-:W-:Y:S02]  /*27480*/  F2FP.SATFINITE.E4M3.F32.PACK_AB_MERGE_C R5, RZ, R3, RZ ;  /* 0x00000003ff05723e */ /* 0x001fe400048070ff */
[----:B------:R-:W-:-:S03]  /*27490*/  ISETP.LT.OR P2, PT, R0, 0xda, !P1 ;  /* 0x000000da0000780c */ /* 0x000fc60004f41670 */
[----:B------:R-:W-:Y:S01]  /*274a0*/  @!P6 STG.E.U8 desc[UR14][R28.64+0xd1], R5 ;  /* 0x0000d1051c00e986 */ /* 0x000fe2000c10110e */
[----:B-1----:R-:W-:Y:S02]  /*274b0*/  F2FP.SATFINITE.E4M3.F32.PACK_AB_MERGE_C R11, RZ, R2, RZ ;  /* 0x00000002ff0b723e */ /* 0x002fe400048070ff */
[----:B------:R-:W-:Y:S01]  /*274c0*/  ISETP.LT.OR P6, PT, R0, 0xda, !P0 ;  /* 0x000000da0000780c */ /* 0x000fe200047c1670 */
[----:B------:R-:W-:Y:S02]  /*274d0*/  FMUL R2, R40, UR20 ;  /* 0x0000001428027c20 */ /* 0x000fe40008400000 */
[----:B------:R-:W4:Y:S01]  /*274e0*/  LDL.LU R40, [R1+0x430] ;  /* 0x0004300001287983 */ /* 0x000f220000300800 */
[----:B------:R-:W-:-:S03]  /*274f0*/  FMUL R3, R39, UR20 ;  /* 0x0000001427037c20 */ /* 0x000fc60008400000 */
[----:B------:R-:W4:Y:S01]  /*27500*/  LDL.LU R39, [R1+0x434] ;  /* 0x0004340001277983 */ /* 0x000f220000300800 */
[----:B------:R-:W-:-:S03]  /*27510*/  F2FP.SATFINITE.E4M3.F32.PACK_AB_MERGE_C R9, RZ, R4, RZ ;  /* 0x00000004ff09723e */ /* 0x000fc600048070ff */
        /* <DEDUP_REMOVED lines=13> */
[----:B--2---:R-:W-:Y:S01]  /*275f0*/  FMUL R3, R35, UR20 ;  /* 0x0000001423037c20 */ /* 0x004fe20008400000 */
[----:B0-----:R-:W-:Y:S02]  /*27600*/  F2FP.SATFINITE.E4M3.F32.PACK_AB_MERGE_C R7, RZ, R2, RZ ;  /* 0x00000002ff07723e */ /* 0x001fe400048070ff */
        /* <DEDUP_REMOVED lines=15> */
[----:B------:R-:W-:Y:S02]  /*27700*/  F2FP.SATFINITE.E4M3.F32.PACK_AB_MERGE_C R5, RZ, R5, RZ ;  /* 0x00000005ff05723e */ /* 0x000fe400048070ff */
[----:B0-----:R-:W-:Y:S01]  /*27710*/  F2FP.SATFINITE.E4M3.F32.PACK_AB_MERGE_C R11, RZ, R4, RZ ;  /* 0x00000004ff0b723e */ /* 0x001fe200048070ff */
[----:B------:R0:W-:Y:S01]  /*27720*/  @!P6 STG.E.U8 desc[UR14][R28.64+0xe1], R7 ;  /* 0x0000e1071c00e986 */ /* 0x0001e2000c10110e */
[C---:B------:R-:W-:Y:S02]  /*27730*/  ISETP.LT.OR P6, PT, R0.reuse, 0xea, !P0 ;  /* 0x000000ea0000780c */ /* 0x040fe400047c1670 */
[----:B-1----:R-:W-:Y:S01]  /*27740*/  F2FP.SATFINITE.E4M3.F32.PACK_AB_MERGE_C R9, RZ, R3, RZ ;  /* 0x00000003ff09723e */ /* 0x002fe200048070ff */
[----:B------:R1:W-:Y:S01]  /*27750*/  @!P5 STG.E.U8 desc[UR14][R28.64+0xe0], R5 ;  /* 0x0000e0051c00d986 */ /* 0x0003e2000c10110e */
[----:B------:R-:W-:-:S03]  /*27760*/  ISETP.LT.OR P5, PT, R0, 0xe9, !P0 ;  /* 0x000000e90000780c */ /* 0x000fc600047a1670 */
[----:B------:R-:W-:Y:S01]  /*27770*/  @!P2 STG.E.U8 desc[UR14][R30.64+0xe9], R11 ;  /* 0x0000e90b1e00a986 */ /* 0x000fe2000c10110e */
[----:B------:R-:W-:Y:S01]  /*27780*/  ISETP.LT.OR P2, PT, R0, 0xf2, !P1 ;  /* 0x000000f20000780c */ /* 0x000fe20004f41670 */
[----:B------:R-:W-:Y:S02]  /*27790*/  FMUL R3, R42, UR20 ;  /* 0x000000142a037c20 */ /* 0x000fe40008400000 */
[----:B------:R1:W-:Y:S01]  /*277a0*/  @!P3 STG.E.U8 desc[UR14][R30.64+0xe8], R9 ;  /* 0x0000e8091e00b986 */ /* 0x0003e2000c10110e */
[----:B------:R-:W-:Y:S02]  /*277b0*/  ISETP.LT.OR P3, PT, R0, 0xf1, !P1 ;  /* 0x000000f10000780c */ /* 0x000fe40004f61670 */
[----:B------:R-:W-:Y:S01]  /*277c0*/  F2FP.SATFINITE.E4M3.F32.PACK_AB_MERGE_C R13, RZ, R2, RZ ;  /* 0x00000002ff0d723e */ /* 0x000fe200048070ff */
[----:B------:R-:W-:Y:S01]  /*277d0*/  FMUL R4, R39, UR20 ;  /* 0x0000001427047c20 */ /* 0x000fe20008400000 */
[----:B------:R-:W-:Y:S01]  /*277e0*/  FMUL R2, R40, UR20 ;  /* 0x0000001428027c20 */ /* 0x000fe20008400000 */
[----:B------:R-:W-:-:S03]  /*277f0*/  F2FP.SATFINITE.E4M3.F32.PACK_AB_MERGE_C R3, RZ, R3, RZ ;  /* 0x00000003ff03723e */ /* 0x000fc600048070ff */
[----:B0-----:R-:W-:Y:S02]  /*27800*/  F2FP.SATFINITE.E4M3.F32.PACK_AB_MERGE_C R7, RZ, R4, RZ ;  /* 0x00000004ff07723e */ /* 0x001fe400048070ff */
[----:B-1----:R-:W-:Y:S01]  /*27810*/  F2FP.SATFINITE.E4M3.F32.PACK_AB_MERGE_C R5, RZ, R2, RZ ;  /* 0x00000002ff05723e */ /* 0x002fe200048070ff */
[----:B------:R-:W-:Y:S01]  /*27820*/  @!P5 STG.E.U8 desc[UR14][R28.64+0xe8], R13 ;  /* 0x0000e80d1c00d986 */ /* 0x000fe2000c10110e */
[----:B------:R-:W-:-:S03]  /*27830*/  ISETP.LT.OR P5, PT, R0, 0xf1, !P0 ;  /* 0x000000f10000780c */ /* 0x000fc600047a1670 */
[----:B------:R2:W-:Y:S01]  /*27840*/  @!P6 STG.E.U8 desc[UR14][R28.64+0xe9], R3 ;  /* 0x0000e9031c00e986 */ /* 0x0005e2000c10110e */
[----:B------:R-:W-:-:S03]  /*27850*/  ISETP.LT.OR P6, PT, R0, 0xf2, !P0 ;  /* 0x000000f20000780c */ /* 0x000fc600047c1670 */
[----:B------:R0:W-:Y:S01]  /*27860*/  @!P2 STG.E.U8 desc[UR14][R30.64+0xf1], R7 ;  /* 0x0000f1071e00a986 */ /* 0x0001e2000c10110e */
[C---:B------:R-:W-:Y:S02]  /*27870*/  ISETP.LT.OR P2, PT, R0.reuse, 0xf9, !P1 ;  /* 0x000000f90000780c */ /* 0x040fe40004f41670 */
[C---:B------:R-:W-:Y:S01]  /*27880*/  ISETP.LT.OR P1, PT, R0.reuse, 0xfa, !P1 ;  /* 0x000000fa0000780c */ /* 0x040fe20004f21670 */
[----:B------:R4:W-:Y:S01]  /*27890*/  @!P3 STG.E.U8 desc[UR14][R30.64+0xf0], R5 ;  /* 0x0000f0051e00b986 */ /* 0x0009e2000c10110e */
[C---:B------:R-:W-:Y:S02]  /*278a0*/  ISETP.LT.OR P3, PT, R0.reuse, 0xf9, !P0 ;  /* 0x000000f90000780c */ /* 0x040fe40004761670 */
[----:B------:R-:W-:Y:S01]  /*278b0*/  ISETP.LT.OR P0, PT, R0, 0xfa, !P0 ;  /* 0x000000fa0000780c */ /* 0x000fe20004701670 */
[----:B------:R-:W-:-:S05]  /*278c0*/  FMUL R2, R38, UR20 ;  /* 0x0000001426027c20 */ /* 0x000fca0008400000 */
[----:B------:R-:W-:-:S05]  /*278d0*/  F2FP.SATFINITE.E4M3.F32.PACK_AB_MERGE_C R9, RZ, R2, RZ ;  /* 0x00000002ff09723e */ /* 0x000fca00048070ff */
[----:B------:R1:W-:Y:S01]  /*278e0*/  @!P5 STG.E.U8 desc[UR14][R28.64+0xf0], R9 ;  /* 0x0000f0091c00d986 */ /* 0x0003e2000c10110e */
[----:B------:R-:W-:Y:S01]  /*278f0*/  FMUL R0, R37, UR20 ;  /* 0x0000001425007c20 */ /* 0x000fe20008400000 */
[----:B------:R-:W-:Y:S01]  /*27900*/  FMUL R2, R36, UR20 ;  /* 0x0000001424027c20 */ /* 0x000fe20008400000 */
[----:B--2---:R-:W-:-:S03]  /*27910*/  FMUL R3, R35, UR20 ;  /* 0x0000001423037c20 */ /* 0x004fc60008400000 */
[----:B0-----:R-:W-:Y:S02]  /*27920*/  F2FP.SATFINITE.E4M3.F32.PACK_AB_MERGE_C R7, RZ, R0, RZ ;  /* 0x00000000ff07723e */ /* 0x001fe400048070ff */
[----:B------:R-:W-:Y:S02]  /*27930*/  F2FP.SATFINITE.E4M3.F32.PACK_AB_MERGE_C R11, RZ, R2, RZ ;  /* 0x00000002ff0b723e */ /* 0x000fe400048070ff */
[----:B------:R-:W-:Y:S01]  /*27940*/  F2FP.SATFINITE.E4M3.F32.PACK_AB_MERGE_C R3, RZ, R3, RZ ;  /* 0x00000003ff03723e */ /* 0x000fe200048070ff */
[----:B------:R1:W-:Y:S04]  /*27950*/  @!P6 STG.E.U8 desc[UR14][R28.64+0xf1], R7 ;  /* 0x0000f1071c00e986 */ /* 0x0003e8000c10110e */
[----:B------:R1:W-:Y:S04]  /*27960*/  @!P2 STG.E.U8 desc[UR14][R30.64+0xf8], R11 ;  /* 0x0000f80b1e00a986 */ /* 0x0003e8000c10110e */
[----:B------:R1:W-:Y:S01]  /*27970*/  @!P1 STG.E.U8 desc[UR14][R30.64+0xf9], R3 ;  /* 0x0000f9031e009986 */ /* 0x0003e2000c10110e */
[----:B---3--:R-:W-:Y:S01]  /*27980*/  FMUL R4, R33, UR20 ;  /* 0x0000001421047c20 */ /* 0x008fe20008400000 */
[----:B----4-:R-:W-:-:S04]  /*27990*/  FMUL R5, R32, UR20 ;  /* 0x0000001420057c20 */ /* 0x010fc80008400000 */
[----:B------:R-:W-:Y:S02]  /*279a0*/  F2FP.SATFINITE.E4M3.F32.PACK_AB_MERGE_C R13, RZ, R4, RZ ;  /* 0x00000004ff0d723e */ /* 0x000fe400048070ff */
[----:B------:R-:W-:-:S03]  /*279b0*/  F2FP.SATFINITE.E4M3.F32.PACK_AB_MERGE_C R5, RZ, R5, RZ ;  /* 0x00000005ff05723e */ /* 0x000fc600048070ff */
[----:B------:R1:W-:Y:S04]  /*279c0*/  @!P3 STG.E.U8 desc[UR14][R28.64+0xf8], R13 ;  /* 0x0000f80d1c00b986 */ /* 0x0003e8000c10110e */
[----:B------:R1:W-:Y:S02]  /*279d0*/  @!P0 STG.E.U8 desc[UR14][R28.64+0xf9], R5 ;  /* 0x0000f9051c008986 */ /* 0x0003e4000c10110e */
.L_x_545:
[----:B------:R-:W-:Y:S05]  /*279e0*/  BSYNC B0 ;  /* 0x0000000000007941 */ /* 0x000fea0003800000 */
.L_x_31:
[----:B-12--5:R-:W2:Y:S04]  /*279f0*/  LDL.LU R3, [R1+0x450] ;  /* 0x0004500001037983 */ /* 0x026ea80000300800 */
[----:B------:R-:W2:Y:S01]  /*27a00*/  LDL.LU R2, [R1+0x454] ;  /* 0x0004540001027983 */ /* 0x000ea20000300800 */
[----:B------:R-:W-:Y:S01]  /*27a10*/  ULDC UR6, c[0x0][0xc] ;  /* 0x0000030000067ab9 */ /* 0x000fe20000000800 */
[----:B------:R-:W-:Y:S01]  /*27a20*/  ULDC UR7, c[0x0][0x10] ;  /* 0x0000040000077ab9 */ /* 0x000fe20000000800 */
[----:B---34-:R-:W2:Y:S01]  /*27a30*/  LDC R5, c[0x0][0x14] ;  /* 0x00000500ff057b82 */ /* 0x018ea20000000800 */
[----:B------:R-:W-:Y:S01]  /*27a40*/  UIMAD.WIDE.U32 UR6, UR6, UR7, URZ ;  /* 0x00000007060672a5 */ /* 0x000fe2000f8e003f */
[----:B------:R-:W-:Y:S01]  /*27a50*/  PRMT R0, RZ, 0x7610, R0 ;  /* 0x00007610ff007816 */ /* 0x000fe20000000000 */
[----:B------:R-:W-:-:S04]  /*27a60*/  UMOV UR9, 0xffffffff ;  /* 0xffffffff00097882 */ /* 0x000fc80000000000 */
[----:B--2---:R-:W-:-:S04]  /*27a70*/  IMAD.WIDE.U32 R2, R5, UR6, R2 ;  /* 0x0000000605027c25 */ /* 0x004fc8000f8e0002 */
[----:B------:R-:W-:Y:S01]  /*27a80*/  IMAD R5, R5, UR7, RZ ;  /* 0x0000000705057c24 */ /* 0x000fe2000f8e02ff */
[----:B------:R-:W-:Y:S01]  /*27a90*/  ULDC.64 UR6, c[0x0][0x650] ;  /* 0x0001940000067ab9 */ /* 0x000fe20000000a00 */
[----:B------:R-:W-:Y:S01]  /*27aa0*/  IMAD.MOV.U32 R11, RZ, RZ, R2 ;  /* 0x000000ffff0b7224 */ /* 0x000fe200078e0002 */
[----:B------:R-:W-:Y:S01]  /*27ab0*/  ISETP.GE.U32.AND P0, PT, R2, UR6, PT ;  /* 0x0000000602007c0c */ /* 0x000fe2000bf06070 */
[----:B------:R-:W-:Y:S02]  /*27ac0*/  IMAD.IADD R13, R3, 0x1, R5 ;  /* 0x00000001030d7824 */ /* 0x000fe400078e0205 */
[----:B------:R-:W-:-:S03]  /*27ad0*/  IMAD.MOV.U32 R2, RZ, RZ, -0x1 ;  /* 0xffffffffff027424 */ /* 0x000fc600078e00ff */
[----:B------:R1:W-:Y:S01]  /*27ae0*/  STL [R1+0x450], R13 ;  /* 0x0004500d01007387 */ /* 0x0003e20000100800 */
[----:B------:R-:W-:-:S03]  /*27af0*/  ISETP.GE.U32.AND.EX P0, PT, R13, UR7, PT, P0 ;  /* 0x000000070d007c0c */ /* 0x000fc6000bf06100 */
[----:B------:R1:W-:Y:S04]  /*27b00*/  STL [R1+0x454], R11 ;  /* 0x0004540b01007387 */ /* 0x0003e80000100800 */
[----:B------:R1:W-:Y:S06]  /*27b10*/  STL [R1+0x458], R2 ;  /* 0x0004580201007387 */ /* 0x0003ec0000100800 */
[----:B------:R-:W-:Y:S05]  /*27b20*/  @P0 BRA `(.L_x_546) ;  /* 0x0000000400740947 */ /* 0x000fea0003800000 */
[----:B------:R-:W2:Y:S01]  /*27b30*/  S2R R8, SR_CTAID.X ;  /* 0x0000000000087919 */ /* 0x000ea20000002500 */
[----:B------:R-:W-:Y:S01]  /*27b40*/  ULDC.64 UR18, c[0x0][0x628] ;  /* 0x00018a0000127ab9 */ /* 0x000fe20000000a00 */
[----:B------:R-:W3:Y:S01]  /*27b50*/  LDC R9, c[0x0][0x144] ;  /* 0x00005100ff097b82 */ /* 0x000ee20000000800 */
[----:B------:R-:W-:Y:S01]  /*27b60*/  ULDC UR6, c[0x0][0x150] ;  /* 0x0000540000067ab9 */ /* 0x000fe20000000800 */
[----:B------:R-:W4:Y:S01]  /*27b70*/  S2R R12, SR_CTAID.Y ;  /* 0x00000000000c7919 */ /* 0x000f220000002600 */
[----:B------:R-:W-:Y:S01]  /*27b80*/  ISETP.NE.U32.AND P0, PT, RZ, UR18, PT ;  /* 0x00000012ff007c0c */ /* 0x000fe2000bf05070 */
[----:B------:R-:W-:Y:S01]  /*27b90*/  ULDC UR23, c[0x0][0x630] ;  /* 0x00018c0000177ab9 */ /* 0x000fe20000000800 */
[----:B------:R-:W-:Y:S02]  /*27ba0*/  R2UR UR16, R11 ;  /* 0x000000000b1072ca */ /* 0x000fe400000e0000 */
[----:B------:R-:W-:Y:S01]  /*27bb0*/  ISETP.NE.AND.EX P0, PT, RZ, UR19, PT, P0 ;  /* 0x00000013ff007c0c */ /* 0x000fe2000bf05300 */
[----:B0-----:R-:W0:Y:S01]  /*27bc0*/  LDC.64 R6, c[0x0][0x620] ;  /* 0x00018800ff067b82 */ /* 0x001e220000000a00 */
[----:B------:R-:W-:-:S02]  /*27bd0*/  R2UR UR17, R13 ;  /* 0x000000000d1172ca */ /* 0x000fc400000e0000 */
[----:B--2---:R-:W-:-:S05]  /*27be0*/  I2FP.F32.U32 R0, R8 ;  /* 0x0000000800007245 */ /* 0x004fca0000201000 */
[----:B------:R-:W-:-:S06]  /*27bf0*/  FMUL R0, R0, UR6 ;  /* 0x0000000600007c20 */ /* 0x000fcc0008400000 */
[----:B------:R-:W2:Y:S01]  /*27c00*/  F2I.U32.TRUNC.NTZ R0, R0 ;  /* 0x0000000000007305 */ /* 0x000ea2000020f000 */
[----:B----4-:R-:W-:Y:S05]  /*27c10*/  @!P0 BRA `(.L_x_547) ;  /* 0x0000000000308947 */ /* 0x010fea0003800000 */
        /* <DEDUP_REMOVED lines=12> */
.L_x_547:
[----:B------:R-:W-:Y:S01]  /*27ce0*/  USHF.R.U64 UR9, UR16, UR23, UR17 ;  /* 0x0000001710097299 */ /* 0x000fe20008001211 */
[----:B------:R-:W4:Y:S01]  /*27cf0*/  LDC.64 R22, c[0x0][0x640] ;  /* 0x00019000ff167b82 */ /* 0x000f220000000a00 */
[----:B------:R-:W-:Y:S01]  /*27d00*/  USHF.R.U32.HI UR6, URZ, UR23, UR17 ;  /* 0x000000173f067299 */ /* 0x000fe20008011611 */
[----:B--2---:R-:W-:Y:S02]  /*27d10*/  IMAD.MOV R10, RZ, RZ, -R0 ;  /* 0x000000ffff0a7224 */ /* 0x004fe400078e0a00 */
[----:B-1----:R-:W-:Y:S01]  /*27d20*/  IMAD.MOV.U32 R2, RZ, RZ, R11 ;  /* 0x000000ffff027224 */ /* 0x002fe200078e000b */
[----:B------:R-:W-:Y:S01]  /*27d30*/  IADD3 R5, P0, RZ, -UR9, RZ ;  /* 0x80000009ff057c10 */ /* 0x000fe2000ff1e0ff */
[----:B---3--:R-:W-:Y:S02]  /*27d40*/  IMAD R18, R9, R10, R8 ;  /* 0x0000000a09127224 */ /* 0x008fe400078e0208 */
[----:B------:R-:W1:Y:S02]  /*27d50*/  LDC R4, c[0x0][0x618] ;  /* 0x00018600ff047b82 */ /* 0x000e640000000800 */
[----:B------:R-:W-:Y:S01]  /*27d60*/  IMAD.X R3, RZ, RZ, ~UR6, P0 ;  /* 0x80000006ff037e24 */ /* 0x000fe200080e06ff */
[----:B------:R-:W-:-:S03]  /*27d70*/  ULDC UR6, c[0x0][0x154] ;  /* 0x0000550000067ab9 */ /* 0x000fc60000000800 */
[-C--:B0-----:R-:W-:Y:S02]  /*27d80*/  IMAD R0, R3, R6.reuse, RZ ;  /* 0x0000000603007224 */ /* 0x081fe400078e02ff */
[----:B------:R-:W0:Y:S01]  /*27d90*/  LDC R14, c[0x0][0x608] ;  /* 0x00018200ff0e7b82 */ /* 0x000e220000000800 */
[----:B------:R-:W-:Y:S02]  /*27da0*/  IMAD.MOV.U32 R3, RZ, RZ, R13 ;  /* 0x000000ffff037224 */ /* 0x000fe400078e000d */
[----:B------:R-:W-:-:S05]  /*27db0*/  IMAD.WIDE.U32 R2, R5, R6, R2 ;  /* 0x0000000605027225 */ /* 0x000fca00078e0002 */
[----:B------:R-:W2:Y:S01]  /*27dc0*/  LDC R20, c[0x0][0x658] ;  /* 0x00019600ff147b82 */ /* 0x000ea20000000800 */
[----:B------:R-:W-:Y:S01]  /*27dd0*/  IMAD R5, R5, R7, R0 ;  /* 0x0000000705057224 */ /* 0x000fe200078e0200 */
[----:B------:R-:W-:Y:S01]  /*27de0*/  I2FP.F32.U32 R0, R12 ;  /* 0x0000000c00007245 */ /* 0x000fe20000201000 */
[----:B------:R-:W-:Y:S01]  /*27df0*/  IMAD.MOV.U32 R7, RZ, RZ, 0x1 ;  /* 0x00000001ff077424 */ /* 0x000fe200078e00ff */
[----:B----4-:R-:W-:Y:S01]  /*27e00*/  ISETP.NE.U32.AND P0, PT, R22, RZ, PT ;  /* 0x000000ff1600720c */ /* 0x010fe20003f05070 */
[----:B------:R-:W-:Y:S02]  /*27e10*/  IMAD.IADD R3, R3, 0x1, R5 ;  /* 0x0000000103037824 */ /* 0x000fe400078e0205 */
[----:B------:R-:W-:Y:S01]  /*27e20*/  FMUL R0, R0, UR6 ;  /* 0x0000000600007c20 */ /* 0x000fe20008400000 */
[----:B------:R-:W3:Y:S01]  /*27e30*/  LDC R15, c[0x0][0x148] ;  /* 0x00005200ff0f7b82 */ /* 0x000ee20000000800 */
[----:B------:R-:W-:Y:S01]  /*27e40*/  ISETP.NE.AND.EX P0, PT, R23, RZ, PT, P0 ;  /* 0x000000ff1700720c */ /* 0x000fe20003f05300 */
[----:B------:R-:W-:Y:S01]  /*27e50*/  IMAD.MOV.U32 R5, RZ, RZ, -0x1 ;  /* 0xffffffffff057424 */ /* 0x000fe200078e00ff */
[-CC-:B-1----:R-:W-:Y:S01]  /*27e60*/  SHF.R.U64 R10, R2, R4.reuse, R3.reuse ;  /* 0x00000004020a7219 */ /* 0x182fe20000001203 */
[----:B------:R1:W4:Y:S01]  /*27e70*/  F2I.U32.TRUNC.NTZ R13, R0 ;  /* 0x00000000000d7305 */ /* 0x000322000020f000 */
[----:B------:R-:W-:-:S03]  /*27e80*/  SHF.R.U32.HI R3, RZ, R4, R3 ;  /* 0x00000004ff037219 */ /* 0x000fc60000011603 */
[----:B------:R-:W1:Y:S01]  /*27e90*/  LDC R16, c[0x0][0x600] ;  /* 0x00018000ff107b82 */ /* 0x000e620000000800 */
[-CC-:B0-----:R-:W-:Y:S02]  /*27ea0*/  SHF.R.U64 R8, R10, R14.reuse, R3.reuse ;  /* 0x0000000e0a087219 */ /* 0x181fe40000001203 */
[----:B------:R-:W-:-:S05]  /*27eb0*/  SHF.R.U32.HI R3, RZ, R14, R3 ;  /* 0x0000000eff037219 */ /* 0x000fca0000011603 */
[----:B------:R-:W0:Y:S01]  /*27ec0*/  LDC R17, c[0x0][0x648] ;  /* 0x00019200ff117b82 */ /* 0x000e220000000800 */
[-CC-:B--2---:R-:W-:Y:S02]  /*27ed0*/  SHF.R.U64 R11, R8, R20.reuse, R3.reuse ;  /* 0x00000014080b7219 */ /* 0x184fe40000001203 */
[-C--:B------:R-:W-:Y:S02]  /*27ee0*/  SHF.L.U32 R5, R5, R20.reuse, RZ ;  /* 0x0000001405057219 */ /* 0x080fe400000006ff */
[-C--:B------:R-:W-:Y:S01]  /*27ef0*/  SHF.R.U32.HI R3, RZ, R20.reuse, R3 ;  /* 0x00000014ff037219 */ /* 0x080fe20000011603 */
[----:B------:R-:W-:Y:S01]  /*27f00*/  IMAD.MOV.U32 R2, RZ, RZ, R11 ;  /* 0x000000ffff027224 */ /* 0x000fe200078e000b */
[----:B------:R-:W-:Y:S01]  /*27f10*/  SHF.L.U32 R20, R7, R20, RZ ;  /* 0x0000001407147219 */ /* 0x000fe200000006ff */
[----:B------:R-:W2:Y:S01]  /*27f20*/  LDC R19, c[0x0][0x638] ;  /* 0x00018e00ff137b82 */ /* 0x000ea20000000800 */
[----:B------:R-:W-:-:S07]  /*27f30*/  LOP3.LUT R41, RZ, R5, RZ, 0x33, !PT ;  /* 0x00000005ff297212 */ /* 0x000fce00078e33ff */
[----:B------:R-:W0:Y:S01]  /*27f40*/  LDC R21, c[0x0][0x610] ;  /* 0x00018400ff157b82 */ /* 0x000e220000000800 */
[----:B----4-:R-:W-:Y:S05]  /*27f50*/  @!P0 BRA `(.L_x_548) ;  /* 0x0000000000288947 */ /* 0x010fea0003800000 */
[----:B-1----:R-:W1:Y:S02]  /*27f60*/  LDC R0, c[0x0][0x64c] ;  /* 0x00019300ff007b82 */ /* 0x002e640000000800 */
[----:B-1----:R-:W-:-:S05]  /*27f70*/  IADD3 R7, P0, R11, R0, RZ ;  /* 0x000000000b077210 */ /* 0x002fca0007f1e0ff */
        /* <DEDUP_REMOVED lines=8> */
.L_x_548:
[----:B01----:R-:W-:Y:S01]  /*28000*/  SHF.R.U64 R0, R2, R17, R3 ;  /* 0x0000001102007219 */ /* 0x003fe20000001203 */
[----:B------:R-:W-:Y:S01]  /*28010*/  VIADD R3, R16, 0xffffffff ;  /* 0xffffffff10037836 */ /* 0x000fe20000000000 */
[----:B------:R-:W-:Y:S01]  /*28020*/  LOP3.LUT R41, R8, R41, RZ, 0xc0, !PT ;  /* 0x0000002908297212 */ /* 0x000fe200078ec0ff */
[----:B------:R-:W-:Y:S02]  /*28030*/  IMAD.MOV R13, RZ, RZ, -R13 ;  /* 0x000000ffff0d7224 */ /* 0x000fe400078e0a0d */
[----:B------:R-:W-:Y:S01]  /*28040*/  IMAD.MOV R2, RZ, RZ, -R0 ;  /* 0x000000ffff027224 */ /* 0x000fe200078e0a00 */
[----:B------:R-:W-:Y:S01]  /*28050*/  LOP3.LUT R3, R10, R3, RZ, 0xc0, !PT ;  /* 0x000000030a037212 */ /* 0x000fe200078ec0ff */
[----:B------:R-:W-:Y:S02]  /*28060*/  IMAD R41, R20, R0, R41 ;  /* 0x0000000014297224 */ /* 0x000fe400078e0229 */
[----:B---3--:R-:W-:Y:S02]  /*28070*/  @P4 IMAD R18, R15, R13, R12 ;  /* 0x0000000d0f124224 */ /* 0x008fe400078e020c */
[----:B--2---:R-:W-:-:S02]  /*28080*/  IMAD R0, R2, R19, R11 ;  /* 0x0000001302007224 */ /* 0x004fc400078e020b */
[----:B------:R-:W-:Y:S02]  /*28090*/  IMAD R41, R41, R21, R18 ;  /* 0x0000001529297224 */ /* 0x000fe400078e0212 */
[----:B------:R-:W-:Y:S02]  /*280a0*/  IMAD R2, R0, R16, R3 ;  /* 0x0000001000027224 */ /* 0x000fe400078e0203 */
[----:B------:R-:W-:-:S03]  /*280b0*/  IMAD.MOV.U32 R4, RZ, RZ, 0x1 ;  /* 0x00000001ff047424 */ /* 0x000fc600078e00ff */
[----:B------:R-:W-:Y:S02]  /*280c0*/  SEL R3, R2, R41, !P4 ;  /* 0x0000002902037207 */ /* 0x000fe40006000000 */
[----:B------:R-:W-:Y:S02]  /*280d0*/  PRMT R0, R4, 0x7610, R0 ;  /* 0x0000761004007816 */ /* 0x000fe40000000000 */
[----:B------:R-:W-:Y:S01]  /*280e0*/  SEL R41, R41, R2, !P4 ;  /* 0x0000000229297207 */ /* 0x000fe20006000000 */
[----:B------:R2:W-:Y:S06]  /*280f0*/  STL [R1+0x458], R3 ;  /* 0x0004580301007387 */ /* 0x0005ec0000100800 */
.L_x_546:
[----:B------:R-:W-:Y:S01]  /*28100*/  UIADD3 UR5, UR10, UR5, URZ ;  /* 0x000000050a057290 */ /* 0x000fe2000fffe03f */
[----:B------:R3:W-:Y:S01]  /*28110*/  STL [R1+0x45c], R41 ;  /* 0x00045c2901007387 */ /* 0x0007e20000100800 */
[----:B------:R-:W-:Y:S02]  /*28120*/  LOP3.LUT P0, RZ, R0, 0xff, RZ, 0xc0, !PT ;  /* 0x000000ff00ff7812 */ /* 0x000fe4000780c0ff */
[----:B------:R-:W-:Y:S02]  /*28130*/  USHF.R.U32.HI UR6, URZ, 0x1, UR5 ;  /* 0x000000013f067899 */ /* 0x000fe40008011605 */
[----:B------:R-:W-:Y:S02]  /*28140*/  UISETP.GT.U32.AND UP0, UPT, UR5, 0x1, UPT ;  /* 0x000000010500788c */ /* 0x000fe4000bf04070 */
[----:B------:R-:W-:Y:S02]  /*28150*/  ULOP3.LUT UR6, UR6, 0x1, URZ, 0xc0, !UPT ;  /* 0x0000000106067892 */ /* 0x000fe4000f8ec03f */
[----:B------:R-:W-:-:S02]  /*28160*/  UISETP.LT.U32.AND UP0, UPT, UR10, 0x2, UP0 ;  /* 0x000000020a00788c */ /* 0x000fc40008701070 */
[----:B------:R-:W-:Y:S02]  /*28170*/  UISETP.NE.U32.AND UP1, UPT, UR6, 0x1, UPT ;  /* 0x000000010600788c */ /* 0x000fe4000bf25070 */
[----:B------:R-:W-:Y:S02]  /*28180*/  USEL UR7, URZ, 0x1, !UP0 ;  /* 0x000000013f077887 */ /* 0x000fe4000c000000 */
[----:B------:R-:W-:Y:S02]  /*28190*/  UISETP.GT.U32.AND UP1, UPT, UR10, 0x1, !UP1 ;  /* 0x000000010a00788c */ /* 0x000fe4000cf24070 */
[----:B------:R-:W-:Y:S02]  /*281a0*/  ULOP3.LUT UR5, UR5, 0x1, URZ, 0xc0, !UPT ;  /* 0x0000000105057892 */ /* 0x000fe4000f8ec03f */
[----:B------:R-:W-:-:S04]  /*281b0*/  USEL UR6, URZ, 0x1, !UP1 ;  /* 0x000000013f067887 */ /* 0x000fc8000c800000 */
[----:B------:R-:W-:Y:S01]  /*281c0*/  ULOP3.LUT UR4, UR6, UR4, UR7, 0x96, !UPT ;  /* 0x0000000406047292 */ /* 0x000fe2000f8e9607 */
[----:B---3--:R-:W-:Y:S11]  /*281d0*/  @P0 BRA `(.L_x_549) ;  /* 0xfffffd8c00840947 */ /* 0x008ff6000383ffff */
[----:B------:R-:W-:Y:S05]  /*281e0*/  EXIT ;  /* 0x000000000000794d */ /* 0x000fea0003800000 */
.L_x_3:
[----:B------:R-:W2:Y:S01]  /*281f0*/  LDL R18, [R1+0x454] ;  /* 0x0004540001127983 */ /* 0x000ea20000100800 */
[----:B------:R-:W-:-:S03]  /*28200*/  ULDC.64 UR4, c[0x0][0x650] ;  /* 0x0001940000047ab9 */ /* 0x000fc60000000a00 */
[----:B------:R-:W3:Y:S01]  /*28210*/  LDL R19, [R1+0x450] ;  /* 0x0004500001137983 */ /* 0x000ee20000100800 */
[----:B------:R-:W-:Y:S01]  /*28220*/  PRMT R0, RZ, 0x7610, R0 ;  /* 0x00007610ff007816 */ /* 0x000fe20000000000 */
[----:B------:R-:W-:Y:S02]  /*28230*/  IMAD.MOV.U32 R5, RZ, RZ, -0x1 ;  /* 0xffffffffff057424 */ /* 0x000fe400078e00ff */
[----:B------:R-:W-:Y:S02]  /*28240*/  IMAD.MOV.U32 R4, RZ, RZ, -0x1 ;  /* 0xffffffffff047424 */ /* 0x000fe400078e00ff */
[----:B------:R-:W-:Y:S01]  /*28250*/  IMAD.MOV.U32 R10, RZ, RZ, -0x1 ;  /* 0xffffffffff0a7424 */ /* 0x000fe200078e00ff */
[----:B--2---:R-:W-:-:S04]  /*28260*/  ISETP.GE.U32.AND P0, PT, R18, UR4, PT ;  /* 0x0000000412007c0c */ /* 0x004fc8000bf06070 */
[----:B---3--:R-:W-:-:S13]  /*28270*/  ISETP.GE.U32.AND.EX P0, PT, R19, UR5, PT, P0 ;  /* 0x0000000513007c0c */ /* 0x008fda000bf06100 */
[----:B------:R-:W-:Y:S05]  /*28280*/  @P0 BRA `(.L_x_550) ;  /* 0x0000000400600947 */ /* 0x000fea0003800000 */
[----:B------:R-:W0:Y:S01]  /*28290*/  LDC.64 R12, c[0x0][0x628] ;  /* 0x00018a00ff0c7b82 */ /* 0x000e220000000a00 */
[----:B------:R-:W-:Y:S02]  /*282a0*/  IMAD.MOV.U32 R8, RZ, RZ, R18 ;  /* 0x000000ffff087224 */ /* 0x000fe400078e0012 */
[----:B------:R-:W-:-:S05]  /*282b0*/  IMAD.MOV.U32 R9, RZ, RZ, R19 ;  /* 0x000000ffff097224 */ /* 0x000fca00078e0013 */
[----:B------:R-:W1:Y:S08]  /*282c0*/  LDC R14, c[0x0][0x630] ;  /* 0x00018c00ff0e7b82 */ /* 0x000e700000000800 */
[----:B------:R-:W2:Y:S01]  /*282d0*/  LDC.64 R16, c[0x0][0x620] ;  /* 0x00018800ff107b82 */ /* 0x000ea20000000a00 */
[----:B0-----:R-:W-:-:S04]  /*282e0*/  ISETP.NE.U32.AND P0, PT, R12, RZ, PT ;  /* 0x000000ff0c00720c */ /* 0x001fc80003f05070 */
[----:B------:R-:W-:-:S13]  /*282f0*/  ISETP.NE.AND.EX P0, PT, R13, RZ, PT, P0 ;  /* 0x000000ff0d00720c */ /* 0x000fda0003f05300 */
[----:B-12---:R-:W-:Y:S05]  /*28300*/  @!P0 BRA `(.L_x_551) ;  /* 0x0000000000288947 */ /* 0x006fea0003800000 */
[----:B------:R-:W0:Y:S02]  /*28310*/  LDC R0, c[0x0][0x634] ;  /* 0x00018d00ff007b82 */ /* 0x000e240000000800 */
[----:B0-----:R-:W-:-:S05]  /*28320*/  IADD3 R9, P0, R18, R0, RZ ;  /* 0x0000000012097210 */ /* 0x001fca0007f1e0ff */
        /* <DEDUP_REMOVED lines=8> */
.L_x_551:
[-CC-:B------:R-:W-:Y:S01]  /*283b0*/  SHF.R.U64 R10, R8, R14.reuse, R9.reuse ;  /* 0x0000000e080a7219 */ /* 0x180fe20000001209 */
[----:B------:R-:W0:Y:S01]  /*283c0*/  LDC R6, c[0x0][0x618] ;  /* 0x00018600ff067b82 */ /* 0x000e220000000800 */
[----:B------:R-:W-:Y:S01]  /*283d0*/  SHF.R.U32.HI R0, RZ, R14, R9 ;  /* 0x0000000eff007219 */ /* 0x000fe20000011609 */
[----:B------:R-:W-:Y:S01]  /*283e0*/  ULDC UR4, c[0x0][0x150] ;  /* 0x0000540000047ab9 */ /* 0x000fe20000000800 */
[----:B------:R-:W-:Y:S01]  /*283f0*/  IADD3 R3, P0, RZ, -R10, RZ ;  /* 0x8000000aff037210 */ /* 0x000fe20007f1e0ff */
[----:B------:R-:W-:Y:S01]  /*28400*/  IMAD.MOV.U32 R4, RZ, RZ, R18 ;  /* 0x000000ffff047224 */ /* 0x000fe200078e0012 */
[----:B------:R-:W-:Y:S01]  /*28410*/  I2FP.F32.U32 R8, R2 ;  /* 0x0000000200087245 */ /* 0x000fe20000201000 */
[----:B------:R-:W-:Y:S02]  /*28420*/  IMAD.MOV.U32 R5, RZ, RZ, R19 ;  /* 0x000000ffff057224 */ /* 0x000fe400078e0013 */
[----:B------:R-:W1:Y:S01]  /*28430*/  LDC.64 R20, c[0x0][0x640] ;  /* 0x00019000ff147b82 */ /* 0x000e620000000a00 */
[----:B------:R-:W-:-:S02]  /*28440*/  IMAD.X R7, RZ, RZ, ~R0, P0 ;  /* 0x000000ffff077224 */ /* 0x000fc400000e0e00 */
[----:B------:R-:W-:Y:S01]  /*28450*/  FMUL R9, R8, UR4 ;  /* 0x0000000408097c20 */ /* 0x000fe20008400000 */
[----:B------:R-:W-:Y:S01]  /*28460*/  IMAD.WIDE.U32 R4, R3, R16, R4 ;  /* 0x0000001003047225 */ /* 0x000fe200078e0004 */
[----:B------:R-:W-:-:S03]  /*28470*/  ULDC UR4, c[0x0][0x154] ;  /* 0x0000550000047ab9 */ /* 0x000fc60000000800 */
[----:B------:R-:W-:Y:S01]  /*28480*/  IMAD R0, R7, R16, RZ ;  /* 0x0000001007007224 */ /* 0x000fe200078e02ff */
[----:B------:R-:W2:Y:S01]  /*28490*/  LDC R13, c[0x0][0x144] ;  /* 0x00005100ff0d7b82 */ /* 0x000ea20000000800 */
[----:B------:R-:W3:Y:S02]  /*284a0*/  F2I.U32.TRUNC.NTZ R9, R9 ;  /* 0x0000000900097305 */ /* 0x000ee4000020f000 */
[----:B------:R-:W-:-:S04]  /*284b0*/  IMAD R3, R3, R17, R0 ;  /* 0x0000001103037224 */ /* 0x000fc800078e0200 */
[----:B------:R-:W-:Y:S01]  /*284c0*/  IMAD.IADD R3, R5, 0x1, R3 ;  /* 0x0000000105037824 */ /* 0x000fe200078e0203 */
[----:B------:R-:W4:Y:S04]  /*284d0*/  LDC R12, c[0x0][0x608] ;  /* 0x00018200ff0c7b82 */ /* 0x000f280000000800 */
[-C--:B0-----:R-:W-:Y:S02]  /*284e0*/  SHF.R.U64 R8, R4, R6.reuse, R3 ;  /* 0x0000000604087219 */ /* 0x081fe40000001203 */
[----:B------:R-:W-:Y:S02]  /*284f0*/  I2FP.F32.U32 R4, R11 ;  /* 0x0000000b00047245 */ /* 0x000fe40000201000 */
[----:B------:R-:W0:Y:S01]  /*28500*/  LDC R7, c[0x0][0x658] ;  /* 0x00019600ff077b82 */ /* 0x000e220000000800 */
[----:B-1----:R-:W-:Y:S01]  /*28510*/  ISETP.NE.U32.AND P0, PT, R20, RZ, PT ;  /* 0x000000ff1400720c */ /* 0x002fe20003f05070 */
[----:B---3--:R-:W-:Y:S01]  /*28520*/  IMAD.MOV R0, RZ, RZ, -R9 ;  /* 0x000000ffff007224 */ /* 0x008fe200078e0a09 */
[----:B------:R-:W-:Y:S01]  /*28530*/  SHF.R.U32.HI R3, RZ, R6, R3 ;  /* 0x00000006ff037219 */ /* 0x000fe20000011603 */
[----:B------:R-:W-:Y:S01]  /*28540*/  FMUL R4, R4, UR4 ;  /* 0x0000000404047c20 */ /* 0x000fe20008400000 */
[----:B------:R-:W-:Y:S01]  /*28550*/  ISETP.NE.AND.EX P0, PT, R21, RZ, PT, P0 ;  /* 0x000000ff1500720c */ /* 0x000fe20003f05300 */
[----:B------:R-:W-:-:S02]  /*28560*/  IMAD.MOV.U32 R6, RZ, RZ, -0x1 ;  /* 0xffffffffff067424 */ /* 0x000fc400078e00ff */
[----:B------:R-:W1:Y:S01]  /*28570*/  LDC R14, c[0x0][0x148] ;  /* 0x00005200ff0e7b82 */ /* 0x000e620000000800 */
[----:B--2---:R-:W-:Y:S02]  /*28580*/  IMAD R18, R13, R0, R2 ;  /* 0x000000000d127224 */ /* 0x004fe400078e0202 */
[----:B------:R-:W-:-:S05]  /*28590*/  IMAD.MOV.U32 R2, RZ, RZ, 0x1 ;  /* 0x00000001ff027424 */ /* 0x000fca00078e00ff */
[----:B------:R-:W2:Y:S01]  /*285a0*/  LDC R16, c[0x0][0x600] ;  /* 0x00018000ff107b82 */ /* 0x000ea20000000800 */
[-CC-:B----4-:R-:W-:Y:S02]  /*285b0*/  SHF.R.U64 R13, R8, R12.reuse, R3.reuse ;  /* 0x0000000c080d7219 */ /* 0x190fe40000001203 */
[----:B------:R-:W-:Y:S02]  /*285c0*/  SHF.R.U32.HI R0, RZ, R12, R3 ;  /* 0x0000000cff007219 */ /* 0x000fe40000011603 */
[----:B------:R3:W4:Y:S03]  /*285d0*/  F2I.U32.TRUNC.NTZ R12, R4 ;  /* 0x00000004000c7305 */ /* 0x000726000020f000 */
[----:B------:R-:W1:Y:S01]  /*285e0*/  LDC R17, c[0x0][0x648] ;  /* 0x00019200ff117b82 */ /* 0x000e620000000800 */
[-C--:B0-----:R-:W-:Y:S02]  /*285f0*/  SHF.R.U64 R15, R13, R7.reuse, R0 ;  /* 0x000000070d0f7219 */ /* 0x081fe40000001200 */
[----:B------:R-:W-:-:S02]  /*28600*/  SHF.L.U32 R6, R6, R7, RZ ;  /* 0x0000000706067219 */ /* 0x000fc400000006ff */
[-C--:B------:R-:W-:Y:S01]  /*28610*/  SHF.L.U32 R22, R2, R7.reuse, RZ ;  /* 0x0000000702167219 */ /* 0x080fe200000006ff */
[----:B------:R-:W-:Y:S01]  /*28620*/  IMAD.MOV.U32 R2, RZ, RZ, R15 ;  /* 0x000000ffff027224 */ /* 0x000fe200078e000f */
[----:B------:R-:W-:Y:S01]  /*28630*/  SHF.R.U32.HI R3, RZ, R7, R0 ;  /* 0x00000007ff037219 */ /* 0x000fe20000011600 */
[----:B------:R-:W0:Y:S01]  /*28640*/  LDC R19, c[0x0][0x638] ;  /* 0x00018e00ff137b82 */ /* 0x000e220000000800 */
[----:B------:R-:W-:-:S07]  /*28650*/  LOP3.LUT R24, RZ, R6, RZ, 0x33, !PT ;  /* 0x00000006ff187212 */ /* 0x000fce00078e33ff */
        /* <DEDUP_REMOVED lines=12> */
.L_x_552:
[----:B-1----:R-:W-:Y:S01]  /*28720*/  SHF.R.U64 R3, R2, R17, R3 ;  /* 0x0000001102037219 */ /* 0x002fe20000001203 */
[----:B--2---:R-:W-:Y:S01]  /*28730*/  VIADD R7, R16, 0xffffffff ;  /* 0xffffffff10077836 */ /* 0x004fe20000000000 */
[----:B------:R-:W-:Y:S01]  /*28740*/  LOP3.LUT R0, R13, R24, RZ, 0xc0, !PT ;  /* 0x000000180d007212 */ /* 0x000fe200078ec0ff */
[----:B------:R-:W-:Y:S02]  /*28750*/  IMAD.MOV R12, RZ, RZ, -R12 ;  /* 0x000000ffff0c7224 */ /* 0x000fe400078e0a0c */
[----:B------:R-:W-:Y:S02]  /*28760*/  IMAD.MOV R2, RZ, RZ, -R3 ;  /* 0x000000ffff027224 */ /* 0x000fe400078e0a03 */
[----:B------:R-:W-:Y:S01]  /*28770*/  IMAD R5, R22, R3, R0 ;  /* 0x0000000316057224 */ /* 0x000fe200078e0200 */
[----:B------:R-:W-:Y:S01]  /*28780*/  LOP3.LUT R3, R8, R7, RZ, 0xc0, !PT ;  /* 0x0000000708037212 */ /* 0x000fe200078ec0ff */
[----:B------:R-:W-:Y:S02]  /*28790*/  @P4 IMAD R18, R14, R12, R11 ;  /* 0x0000000c0e124224 */ /* 0x000fe400078e020b */
[----:B0-----:R-:W-:-:S02]  /*287a0*/  IMAD R0, R2, R19, R15 ;  /* 0x0000001302007224 */ /* 0x001fc400078e020f */
[----:B------:R-:W-:Y:S02]  /*287b0*/  IMAD.MOV.U32 R4, RZ, RZ, 0x1 ;  /* 0x00000001ff047424 */ /* 0x000fe400078e00ff */
[----:B------:R-:W-:Y:S02]  /*287c0*/  IMAD R5, R5, R23, R18 ;  /* 0x0000001705057224 */ /* 0x000fe400078e0212 */
[----:B------:R-:W-:Y:S01]  /*287d0*/  IMAD R2, R0, R16, R3 ;  /* 0x0000001000027224 */ /* 0x000fe200078e0203 */
[----:B------:R-:W-:-:S04]  /*287e0*/  PRMT R0, R4, 0x7610, R0 ;  /* 0x0000761004007816 */ /* 0x000fc80000000000 */
[----:B------:R-:W-:Y:S02]  /*287f0*/  SEL R4, R2, R5, !P4 ;  /* 0x0000000502047207 */ /* 0x000fe40006000000 */
[----:B------:R-:W-:-:S07]  /*28800*/  SEL R5, R5, R2, !P4 ;  /* 0x0000000205057207 */ /* 0x000fce0006000000 */
.L_x_550:
[----:B------:R-:W-:-:S08]  /*28810*/  NOP ;  /* 0x0000000000007918 */ /* 0x000fd00000000000 */
[----:B------:R-:W0:-:S00]  /*28820*/  USETMAXREG.DEALLOC.CTAPOOL 0x18 ;  /* 0x00000018000079c8 */ /* 0x000e0000080e0500 */
[----:B------:R-:W-:-:S13]  /*28830*/  ISETP.NE.AND P0, PT, RZ, UR8, PT ;  /* 0x00000008ff007c0c */ /* 0x000fda000bf05270 */
[----:B------:R-:W-:Y:S05]  /*28840*/  @P0 EXIT ;  /* 0x000000000000094d */ /* 0x000fea0003800000 */
[----:B0-----:R-:W-:Y:S01]  /*28850*/  LOP3.LUT P0, RZ, R0, 0xff, RZ, 0xc0, !PT ;  /* 0x000000ff00ff7812 */ /* 0x001fe2000780c0ff */
[----:B------:R-:W-:Y:S02]  /*28860*/  IMAD.MOV.U32 R0, RZ, RZ, 0x1 ;  /* 0x00000001ff007424 */ /* 0x000fe400078e00ff */
[----:B------:R-:W-:-:S10]  /*28870*/  IMAD.MOV.U32 R6, RZ, RZ, RZ ;  /* 0x000000ffff067224 */ /* 0x000fd400078e00ff */
[----:B------:R-:W-:Y:S05]  /*28880*/  @!P0 BRA `(.L_x_553) ;  /* 0x0000000c00448947 */ /* 0x000fea0003800000 */
[----:B------:R-:W0:Y:S01]  /*28890*/  LDC R0, c[0x0][0x28c] ;  /* 0x0000a300ff007b82 */ /* 0x000e220000000800 */
[----:B------:R-:W1:Y:S01]  /*288a0*/  S2R R2, SR_TID.X ;  /* 0x0000000000027919 */ /* 0x000e620000002100 */
[----:B------:R-:W-:Y:S01]  /*288b0*/  ULDC UR5, c[0x0][0x658] ;  /* 0x0001960000057ab9 */ /* 0x000fe20000000800 */
[----:B------:R-:W-:Y:S01]  /*288c0*/  UMOV UR7, 0xffffffff ;  /* 0xffffffff00077882 */ /* 0x000fe20000000000 */
[----:B------:R-:W-:Y:S01]  /*288d0*/  ULDC UR6, c[0x0][0xc] ;  /* 0x0000030000067ab9 */ /* 0x000fe20000000800 */
[----:B------:R-:W-:Y:S01]  /*288e0*/  USHF.L.U32 UR8, UR7, UR5, URZ ;  /* 0x0000000507087299 */ /* 0x000fe2000800063f */
[----:B------:R-:W-:Y:S01]  /*288f0*/  BSSY B0, `(.L_x_553) ;  /* 0x00000ca000007945 */ /* 0x000fe20003800000 */
[----:B------:R-:W-:Y:S01]  /*28900*/  UMOV UR9, 0x1 ;  /* 0x0000000100097882 */ /* 0x000fe20000000000 */
[----:B------:R-:W-:Y:S01]  /*28910*/  ULDC UR7, c[0x0][0x10] ;  /* 0x0000040000077ab9 */ /* 0x000fe20000000800 */
[----:B------:R-:W-:Y:S01]  /*28920*/  USHF.L.U32 UR18, UR9, UR5, URZ ;  /* 0x0000000509127299 */ /* 0x000fe2000800063f */
[----:B------:R-:W-:Y:S01]  /*28930*/  IMAD.MOV.U32 R9, RZ, RZ, 0x1 ;  /* 0x00000001ff097424 */ /* 0x000fe200078e00ff */
[----:B------:R-:W-:Y:S01]  /*28940*/  UIMAD.WIDE.U32 UR6, UR6, UR7, URZ ;  /* 0x00000007060672a5 */ /* 0x000fe2000f8e003f */
[----:B------:R-:W-:Y:S01]  /*28950*/  IMAD.MOV.U32 R6, RZ, RZ, RZ ;  /* 0x000000ffff067224 */ /* 0x000fe200078e00ff */
[----:B------:R-:W-:Y:S01]  /*28960*/  ULDC UR5, c[0x0][0x14] ;  /* 0x0000050000057ab9 */ /* 0x000fe20000000800 */
[----:B------:R-:W-:Y:S01]  /*28970*/  ULDC UR4, c[0x0][0x600] ;  /* 0x0001800000047ab9 */ /* 0x000fe20000000800 */
[----:B------:R-:W-:-:S02]  /*28980*/  UIMAD.WIDE.U32 UR20, UR6, UR5, URZ ;  /* 0x00000005061472a5 */ /* 0x000fc4000f8e003f */
[----:B------:R-:W-:Y:S02]  /*28990*/  UIMAD UR16, UR7, UR5, URZ ;  /* 0x00000005071072a4 */ /* 0x000fe4000f8e023f */
[----:B------:R-:W-:Y:S02]  /*289a0*/  ULOP3.LUT UR24, UR13, 0x2, URZ, 0xfc, !UPT ;  /* 0x000000020d187892 */ /* 0x000fe4000f8efc3f */
[----:B------:R-:W-:Y:S02]  /*289b0*/  UIADD3 UR4, UR4, -0x1, URZ ;  /* 0xffffffff04047890 */ /* 0x000fe4000fffe03f */
[----:B------:R-:W-:Y:S01]  /*289c0*/  ULOP3.LUT UR17, URZ, UR8, URZ, 0x33, !UPT ;  /* 0x000000083f117292 */ /* 0x000fe2000f8e333f */
[----:B0-----:R-:W-:Y:S01]  /*289d0*/  VIADD R0, R0, 0x7f ;  /* 0x0000007f00007836 */ /* 0x001fe20000000000 */
[----:B------:R-:W-:Y:S01]  /*289e0*/  UIADD3 UR16, UR21, UR16, URZ ;  /* 0x0000001015107290 */ /* 0x000fe2000fffe03f */
[----:B------:R-:W-:-:S03]  /*289f0*/  ULDC.64 UR22, c[0x0][0x198] ;  /* 0x0000660000167ab9 */ /* 0x000fc60000000a00 */
[----:B------:R-:W-:-:S04]  /*28a00*/  SHF.R.S32.HI R3, RZ, 0x1f, R0 ;  /* 0x0000001fff037819 */ /* 0x000fc80000011400 */
[----:B------:R-:W-:Y:S01]  /*28a10*/  LEA.HI R3, R3, R0, RZ, 0x7 ;  /* 0x0000000003037211 */ /* 0x000fe200078f38ff */
[----:B------:R-:W-:Y:S01]  /*28a20*/  IMAD.MOV.U32 R0, RZ, RZ, 0x1 ;  /* 0x00000001ff007424 */ /* 0x000fe200078e00ff */
[C---:B-1----:R-:W-:Y:S02]  /*28a30*/  LOP3.LUT P3, RZ, R2.reuse, 0x7f, RZ, 0xc0, !PT ;  /* 0x0000007f02ff7812 */ /* 0x042fe4000786c0ff */
[----:B------:R-:W-:Y:S02]  /*28a40*/  SHF.R.S32.HI R7, RZ, 0x7, R3 ;  /* 0x00000007ff077819 */ /* 0x000fe40000011403 */
[----:B------:R-:W-:-:S03]  /*28a50*/  LOP3.LUT P0, RZ, R2, 0x1f, RZ, 0xc0, !PT ;  /* 0x0000001f02ff7812 */ /* 0x000fc6000780c0ff */
[----:B------:R-:W-:Y:S01]  /*28a60*/  VIADD R14, R7, 0x1 ;  /* 0x00000001070e7836 */ /* 0x000fe20000000000 */
[----:B------:R-:W-:-:S13]  /*28a70*/  PLOP3.LUT P0, PT, P0, P3, PT, 0x8a, 0x0 ;  /* 0x000000000000781c */ /* 0x000fda0000707172 */
.L_x_565:
[----:B------:R-:W-:-:S03]  /*28a80*/  UMOV UR5, 0xffffffff ;  /* 0xffffffff00057882 */ /* 0x000fc60000000000 */
[----:B------:R-:W-:Y:S05]  /*28a90*/  BRA.DIV UR5, `(.L_x_554) ;  /* 0x0000000e05747947 */ /* 0x000fea000b800000 */
[----:B------:R-:W-:-:S13]  /*28aa0*/  ELECT P1, URZ, PT ;  /* 0x00000000003f782f */ /* 0x000fda0003820000 */
.L_x_574:
[----:B------:R-:W0:Y:S01]  /*28ab0*/  LDC R2, c[0x0][0x28c] ;  /* 0x0000a300ff027b82 */ /* 0x000e220000000800 */
[----:B------:R-:W-:Y:S01]  /*28ac0*/  BSSY B1, `(.L_x_555) ;  /* 0x0000035000017945 */ /* 0x000fe20003800000 */
[----:B0-----:R-:W-:-:S13]  /*28ad0*/  ISETP.LT.OR P1, PT, R2, 0x1, !P1 ;  /* 0x000000010200780c */ /* 0x001fda0004f21670 */
[----:B------:R-:W-:Y:S05]  /*28ae0*/  @P1 BRA `(.L_x_556) ;  /* 0x0000000000c81947 */ /* 0x000fea0003800000 */
[----:B------:R-:W-:Y:S02]  /*28af0*/  IMAD.SHL.U32 R4, R4, 0x100, RZ ;  /* 0x0000010004047824 */ /* 0x000fe400078e00ff */
[----:B------:R-:W-:Y:S02]  /*28b00*/  IMAD.SHL.U32 R5, R5, 0x100, RZ ;  /* 0x0000010005057824 */ /* 0x000fe400078e00ff */
[----:B------:R-:W-:Y:S02]  /*28b10*/  IMAD.MOV.U32 R13, RZ, RZ, RZ ;  /* 0x000000ffff0d7224 */ /* 0x000fe400078e00ff */
[----:B------:R-:W-:Y:S02]  /*28b20*/  IMAD.MOV.U32 R3, RZ, RZ, R14 ;  /* 0x000000ffff037224 */ /* 0x000fe400078e000e */
[----:B------:R-:W-:Y:S02]  /*28b30*/  IMAD.MOV.U32 R2, RZ, RZ, R0 ;  /* 0x000000ffff027224 */ /* 0x000fe400078e0000 */
[----:B------:R-:W-:-:S07]  /*28b40*/  IMAD.MOV.U32 R8, RZ, RZ, R6 ;  /* 0x000000ffff087224 */ /* 0x000fce00078e0006 */
.L_x_560:
[----:B------:R-:W0:Y:S01]  /*28b50*/  S2R R12, SR_CgaCtaId ;  /* 0x00000000000c7919 */ /* 0x000e220000008800 */
[----:B------:R-:W-:-:S04]  /*28b60*/  MOV R11, 0x400 ;  /* 0x00000400000b7802 */ /* 0x000fc80000000f00 */
[----:B0-----:R-:W-:Y:S02]  /*28b70*/  LEA R15, R12, R11, 0x18 ;  /* 0x0000000b0c0f7211 */ /* 0x001fe400078ec0ff */
[----:B------:R-:W-:Y:S01]  /*28b80*/  SHF.L.U32 R11, R2, 0x1f, RZ ;  /* 0x0000001f020b7819 */ /* 0x000fe200000006ff */
[----:B------:R-:W0:Y:S02]  /*28b90*/  @!P3 LDC R12, c[0x0][0x500] ;  /* 0x00014000ff0cbb82 */ /* 0x000e240000000800 */
[----:B------:R-:W-:-:S04]  /*28ba0*/  IMAD R16, R8, 0x8, R15 ;  /* 0x0000000808107824 */ /* 0x000fc800078e020f */
[----:B------:R-:W1:Y:S02]  /*28bb0*/  SYNCS.PHASECHK.TRANS64.TRYWAIT P1, [R16+URZ+0x10], R11 ;  /* 0x0000100b100075a7 */ /* 0x000e64000802017f */
[----:B-1----:R-:W-:Y:S05]  /*28bc0*/  @!P1 BRA `(.L_x_557) ;  /* 0x0000000c00489947 */ /* 0x002fea0003800000 */
.L_x_575:
[----:B------:R-:W-:Y:S01]  /*28bd0*/  UPRMT UR5, UR24, 0x9910, URZ ;  /* 0x0000991018057896 */ /* 0x000fe2000800003f */
[----:B0-----:R0:W-:Y:S03]  /*28be0*/  @!P3 SYNCS.ARRIVE.TRANS64 RZ, [R16+URZ], R12 ;  /* 0x0000000c10ffb9a7 */ /* 0x0011e6000800003f */
[----:B------:R-:W-:-:S06]  /*28bf0*/  UISETP.NE.AND UP0, UPT, UR5, 0x2, UPT ;  /* 0x000000020500788c */ /* 0x000fcc000bf05270 */
[----:B------:R-:W-:-:S13]  /*28c00*/  PLOP3.LUT P1, PT, PT, PT, UP0, 0x80, 0x0 ;  /* 0x000000000000781c */ /* 0x000fda0003f2f008 */
[----:B0-----:R-:W-:Y:S05]  /*28c10*/  @P1 BRA `(.L_x_558) ;  /* 0x0000000000041947 */ /* 0x001fea0003800000 */
[----:B------:R-:W-:Y:S01]  /*28c20*/  BPT.TRAP 0x1 ;  /* 0x000000040000795c */ /* 0x000fe20000300000 */
.L_x_558:
[----:B------:R-:W-:Y:S05]  /*28c30*/  @P0 BRA `(.L_x_559) ;  /* 0x0000000000040947 */ /* 0x000fea0003800000 */
[----:B------:R-:W-:Y:S01]  /*28c40*/  BPT.TRAP 0x1 ;  /* 0x000000040000795c */ /* 0x000fe20000300000 */
.L_x_559:
[----:B------:R-:W-:Y:S01]  /*28c50*/  IMAD R15, R8, 0x8000, R15 ;  /* 0x00008000080f7824 */ /* 0x000fe200078e020f */
[----:B------:R-:W-:Y:S01]  /*28c60*/  R2UR UR9, R16 ;  /* 0x00000000100972ca */ /* 0x000fe200000e0000 */
[----:B------:R-:W-:Y:S01]  /*28c70*/  VIADD R3, R3, 0xffffffff ;  /* 0xffffffff03037836 */ /* 0x000fe20000000000 */
[----:B------:R-:W-:Y:S01]  /*28c80*/  UIADD3 UR6, UP0, UR22, 0xf0, URZ ;  /* 0x000000f016067890 */ /* 0x000fe2000ff1e03f */
[----:B------:R-:W-:Y:S01]  /*28c90*/  R2UR UR11, R5 ;  /* 0x00000000050b72ca */ /* 0x000fe200000e0000 */
[----:B------:R-:W-:Y:S01]  /*28ca0*/  UIADD3 UR26, UP1, UR22, 0x1f0, URZ ;  /* 0x000001f0161a7890 */ /* 0x000fe2000ff3e03f */
[----:B------:R-:W-:Y:S01]  /*28cb0*/  R2UR UR5, R15 ;  /* 0x000000000f0572ca */ /* 0x000fe200000e0000 */
[----:B------:R-:W-:Y:S01]  /*28cc0*/  UIADD3.X UR7, URZ, UR23, URZ, UP0, !UPT ;  /* 0x000000173f077290 */ /* 0x000fe200087fe43f */
[----:B------:R-:W-:Y:S01]  /*28cd0*/  R2UR UR10, R13 ;  /* 0x000000000d0a72ca */ /* 0x000fe200000e0000 */
[----:B------:R-:W-:Y:S01]  /*28ce0*/  VIADD R8, R8, 0x1 ;  /* 0x0000000108087836 */ /* 0x000fe20000000000 */
[----:B------:R-:W-:Y:S01]  /*28cf0*/  R2UR UR12, R10 ;  /* 0x000000000a0c72ca */ /* 0x000fe200000e0000 */
[----:B------:R-:W-:Y:S01]  /*28d00*/  UIADD3.X UR27, URZ, UR23, URZ, UP1, !UPT ;  /* 0x000000173f1b7290 */ /* 0x000fe20008ffe43f */
[----:B------:R-:W-:Y:S01]  /*28d10*/  R2UR UR19, R4 ;  /* 0x00000000041372ca */ /* 0x000fe200000e0000 */
[----:B------:R-:W-:Y:S01]  /*28d20*/  UMOV UR14, 0x0 ;  /* 0x00000000000e7882 */ /* 0x000fe20000000000 */
[----:B------:R-:W-:Y:S01]  /*28d30*/  ISETP.GT.AND P2, PT, R3, 0x1, PT ;  /* 0x000000010300780c */ /* 0x000fe20003f44270 */
[----:B------:R-:W-:Y:S01]  /*28d40*/  UMOV UR15, 0x10000000 ;  /* 0x10000000000f7882 */ /* 0x000fe20000000000 */
[----:B------:R-:W-:Y:S01]  /*28d50*/  ISETP.NE.AND P1, PT, R8, 0x2, PT ;  /* 0x000000020800780c */ /* 0x000fe20003f25270 */
[----:B------:R-:W-:-:S02]  /*28d60*/  VIADD R13, R13, 0x80 ;  /* 0x000000800d0d7836 */ /* 0x000fc40000000000 */
[----:B------:R-:W-:Y:S01]  /*28d70*/  UIADD3 UR8, UR5, 0x100, URZ ;  /* 0x0000010005087890 */ /* 0x000fe2000fffe03f */
[----:B-1----:R-:W-:Y:S01]  /*28d80*/  SEL R11, RZ, 0x1, P1 ;  /* 0x00000001ff0b7807 */ /* 0x002fe20000800000 */
[----:B------:R-:W-:Y:S01]  /*28d90*/  UIADD3 UR5, UR5, 0x10100, URZ ;  /* 0x0001010005057890 */ /* 0x000fe2000fffe03f */
[----:B------:R-:W-:Y:S02]  /*28da0*/  SEL R8, R8, RZ, P1 ;  /* 0x000000ff08087207 */ /* 0x000fe40000800000 */
[----:B------:R-:W-:-:S04]  /*28db0*/  LOP3.LUT R2, R2, R11, RZ, 0x3c, !PT ;  /* 0x0000000b02027212 */ /* 0x000fc800078e3cff */
[----:B------:R0:W-:Y:S02]  /*28dc0*/  UTMALDG.3D [UR8], [UR6], desc[UR14] ;  /* 0x00000e08060075b4 */ /* 0x0001e40008011000 */
[----:B0-----:R-:W-:Y:S01]  /*28dd0*/  UMOV UR8, UR5 ;  /* 0x0000000500087c82 */ /* 0x001fe20008000000 */
[----:B------:R-:W-:Y:S02]  /*28de0*/  UMOV UR11, UR19 ;  /* 0x00000013000b7c82 */ /* 0x000fe40008000000 */
[----:B------:R0:W-:Y:S02]  /*28df0*/  UTMALDG.3D [UR8], [UR26], desc[UR14] ;  /* 0x00000e081a0075b4 */ /* 0x0001e40008011000 */
[----:B0-----:R-:W-:Y:S05]  /*28e00*/  @P2 BRA `(.L_x_560) ;  /* 0xfffffffc00502947 */ /* 0x001fea000383ffff */
.L_x_556:
[----:B------:R-:W-:Y:S05]  /*28e10*/  BSYNC B1 ;  /* 0x0000000000017941 */ /* 0x000fea0003800000 */
.L_x_555:
[----:B------:R-:W2:Y:S01]  /*28e20*/  LDL.LU R16, [R1+0x450] ;  /* 0x0004500001107983 */ /* 0x000ea20000300800 */
[----:B------:R-:W-:Y:S01]  /*28e30*/  LOP3.LUT P5, RZ, R9, 0xff, RZ, 0xc0, !PT ;  /* 0x000000ff09ff7812 */ /* 0x000fe200078ac0ff */
[----:B------:R-:W-:Y:S01]  /*28e40*/  IMAD.IADD R6, R7, 0x1, R6 ;  /* 0x0000000107067824 */ /* 0x000fe200078e0206 */
[----:B------:R-:W-:Y:S01]  /*28e50*/  ULDC.64 UR6, c[0x0][0x650] ;  /* 0x0001940000067ab9 */ /* 0x000fe20000000a00 */
[----:B------:R-:W3:Y:S01]  /*28e60*/  LDL.LU R15, [R1+0x454] ;  /* 0x00045400010f7983 */ /* 0x000ee20000300800 */
[----:B------:R-:W-:Y:S01]  /*28e70*/  BSSY B1, `(.L_x_561) ;  /* 0x000006f000017945 */ /* 0x000fe20003800000 */
[----:B------:R-:W-:Y:S01]  /*28e80*/  IMAD.MOV.U32 R5, RZ, RZ, -0x1 ;  /* 0xffffffffff057424 */ /* 0x000fe200078e00ff */
[----:B------:R-:W-:Y:S01]  /*28e90*/  SHF.R.U32.HI R2, RZ, 0x1, R6 ;  /* 0x00000001ff027819 */ /* 0x000fe20000011606 */
[----:B------:R-:W-:Y:S01]  /*28ea0*/  IMAD.MOV.U32 R4, RZ, RZ, -0x1 ;  /* 0xffffffffff047424 */ /* 0x000fe200078e00ff */
[----:B------:R-:W-:Y:S01]  /*28eb0*/  ISETP.GT.U32.AND P1, PT, R6, 0x1, PT ;  /* 0x000000010600780c */ /* 0x000fe20003f24070 */
[----:B------:R-:W-:Y:S01]  /*28ec0*/  IMAD.MOV.U32 R10, RZ, RZ, -0x1 ;  /* 0xffffffffff0a7424 */ /* 0x000fe200078e00ff */
[----:B------:R-:W-:-:S02]  /*28ed0*/  LOP3.LUT R2, R2, 0x1, RZ, 0xc0, !PT ;  /* 0x0000000102027812 */ /* 0x000fc400078ec0ff */
[C---:B------:R-:W-:Y:S01]  /*28ee0*/  ISETP.LT.U32.AND P1, PT, R7.reuse, 0x2, P1 ;  /* 0x000000020700780c */ /* 0x040fe20000f21070 */
[----:B------:R-:W0:Y:S01]  /*28ef0*/  @P5 S2R R3, SR_CgaCtaId ;  /* 0x0000000000035919 */ /* 0x000e220000008800 */
[----:B------:R-:W-:Y:S02]  /*28f00*/  ISETP.NE.U32.AND P2, PT, R2, 0x1, PT ;  /* 0x000000010200780c */ /* 0x000fe40003f45070 */
[----:B------:R-:W-:Y:S02]  /*28f10*/  @P5 MOV R2, 0x400 ;  /* 0x0000040000025802 */ /* 0x000fe40000000f00 */
[----:B------:R-:W-:Y:S02]  /*28f20*/  ISETP.GT.U32.AND P2, PT, R7, 0x1, !P2 ;  /* 0x000000010700780c */ /* 0x000fe40005744070 */
[----:B------:R-:W-:Y:S02]  /*28f30*/  LOP3.LUT R6, R6, 0x1, RZ, 0xc0, !PT ;  /* 0x0000000106067812 */ /* 0x000fe400078ec0ff */
[----:B------:R-:W-:-:S02]  /*28f40*/  PRMT R9, RZ, 0x7610, R9 ;  /* 0x00007610ff097816 */ /* 0x000fc40000000009 */
[----:B0-----:R-:W-:Y:S02]  /*28f50*/  @P5 LEA R2, R3, R2, 0x18 ;  /* 0x0000000203025211 */ /* 0x001fe400078ec0ff */
[----:B------:R-:W-:Y:S02]  /*28f60*/  SEL R3, RZ, 0x1, !P1 ;  /* 0x00000001ff037807 */ /* 0x000fe40004800000 */
[----:B------:R0:W-:Y:S02]  /*28f70*/  @P5 SYNCS.ARRIVE.TRANS64.A1T0 RZ, [R2+URZ+0x38], RZ ;  /* 0x000038ff02ff59a7 */ /* 0x0001e4000810003f */
[----:B0-----:R-:W-:-:S04]  /*28f80*/  SEL R2, RZ, 0x1, !P2 ;  /* 0x00000001ff027807 */ /* 0x001fc80005000000 */
[----:B------:R-:W-:Y:S02]  /*28f90*/  LOP3.LUT R0, R2, R0, R3, 0x96, !PT ;  /* 0x0000000002007212 */ /* 0x000fe400078e9603 */
[----:B------:R-:W-:Y:S02]  /*28fa0*/  PRMT R2, RZ, 0x7610, R2 ;  /* 0x00007610ff027816 */ /* 0x000fe40000000002 */
[----:B---3--:R-:W-:-:S04]  /*28fb0*/  IADD3 R15, P1, R15, UR20, RZ ;  /* 0x000000140f0f7c10 */ /* 0x008fc8000ff3e0ff */
[----:B--2---:R-:W-:Y:S01]  /*28fc0*/  IADD3.X R16, R16, UR16, RZ, P1, !PT ;  /* 0x0000001010107c10 */ /* 0x004fe20008ffe4ff */
[----:B------:R0:W-:Y:S01]  /*28fd0*/  STL [R1+0x454], R15 ;  /* 0x0004540f01007387 */ /* 0x0001e20000100800 */
[----:B------:R-:W-:-:S03]  /*28fe0*/  ISETP.GE.U32.AND P1, PT, R15, UR6, PT ;  /* 0x000000060f007c0c */ /* 0x000fc6000bf26070 */
[----:B------:R0:W-:Y:S01]  /*28ff0*/  STL [R1+0x450], R16 ;  /* 0x0004501001007387 */ /* 0x0001e20000100800 */
[----:B------:R-:W-:-:S13]  /*29000*/  ISETP.GE.U32.AND.EX P1, PT, R16, UR7, PT, P1 ;  /* 0x0000000710007c0c */ /* 0x000fda000bf26110 */
[----:B0-----:R-:W-:Y:S05]  /*29010*/  @P1 BRA `(.L_x_562) ;  /* 0x0000000400501947 */ /* 0x001fea0003800000 */
[----:B------:R-:W0:Y:S01]  /*29020*/  S2R R8, SR_CTAID.X ;  /* 0x0000000000087919 */ /* 0x000e220000002500 */
[----:B------:R-:W-:Y:S01]  /*29030*/  ULDC UR5, c[0x0][0x150] ;  /* 0x0000540000057ab9 */ /* 0x000fe20000000800 */
[----:B------:R-:W1:Y:S01]  /*29040*/  LDC R3, c[0x0][0x144] ;  /* 0x00005100ff037b82 */ /* 0x000e620000000800 */
[----:B------:R-:W-:Y:S01]  /*29050*/  ULDC.64 UR6, c[0x0][0x628] ;  /* 0x00018a0000067ab9 */ /* 0x000fe20000000a00 */
[----:B------:R-:W2:Y:S01]  /*29060*/  S2R R5, SR_CTAID.Y ;  /* 0x0000000000057919 */ /* 0x000ea20000002600 */
[----:B------:R-:W-:Y:S01]  /*29070*/  ISETP.NE.U32.AND P1, PT, RZ, UR6, PT ;  /* 0x00000006ff007c0c */ /* 0x000fe2000bf25070 */
[----:B------:R-:W-:-:S03]  /*29080*/  ULDC UR8, c[0x0][0x630] ;  /* 0x00018c0000087ab9 */ /* 0x000fc60000000800 */
[----:B------:R-:W-:Y:S01]  /*29090*/  ISETP.NE.AND.EX P1, PT, RZ, UR7, PT, P1 ;  /* 0x00000007ff007c0c */ /* 0x000fe2000bf25310 */
[----:B------:R-:W3:Y:S01]  /*290a0*/  LDC R12, c[0x0][0x148] ;  /* 0x00005200ff0c7b82 */ /* 0x000ee20000000800 */
[----:B0-----:R-:W-:Y:S02]  /*290b0*/  I2FP.F32.U32 R2, R8 ;  /* 0x0000000800027245 */ /* 0x001fe40000201000 */
[----:B--2---:R-:W-:-:S03]  /*290c0*/  I2FP.F32.U32 R4, R5 ;  /* 0x0000000500047245 */ /* 0x004fc60000201000 */
[----:B------:R-:W-:Y:S01]  /*290d0*/  FMUL R2, R2, UR5 ;  /* 0x0000000502027c20 */ /* 0x000fe20008400000 */
[----:B------:R-:W-:Y:S02]  /*290e0*/  ULDC UR5, c[0x0][0x154] ;  /* 0x0000550000057ab9 */ /* 0x000fe40000000800 */
[----:B------:R-:W-:-:S03]  /*290f0*/  FMUL R10, R4, UR5 ;  /* 0x00000005040a7c20 */ /* 0x000fc60008400000 */
[----:B------:R-:W0:Y:S08]  /*29100*/  F2I.U32.TRUNC.NTZ R2, R2 ;  /* 0x0000000200027305 */ /* 0x000e30000020f000 */
[----:B------:R-:W2:Y:S01]  /*29110*/  F2I.U32.TRUNC.NTZ R10, R10 ;  /* 0x0000000a000a7305 */ /* 0x000ea2000020f000 */
[----:B0-----:R-:W-:Y:S02]  /*29120*/  IMAD.MOV R4, RZ, RZ, -R2 ;  /* 0x000000ffff047224 */ /* 0x001fe400078e0a02 */
[----:B------:R-:W-:-:S02]  /*29130*/  IMAD.MOV.U32 R2, RZ, RZ, R15 ;  /* 0x000000ffff027224 */ /* 0x000fc400078e000f */
[----:B-1----:R-:W-:Y:S02]  /*29140*/  IMAD R8, R3, R4, R8 ;  /* 0x0000000403087224 */ /* 0x002fe400078e0208 */
[----:B--2---:R-:W-:-:S04]  /*29150*/  IMAD.MOV R3, RZ, RZ, -R10 ;  /* 0x000000ffff037224 */ /* 0x004fc800078e0a0a */
[----:B---3--:R-:W-:Y:S02]  /*29160*/  @P4 IMAD R8, R12, R3, R5 ;  /* 0x000000030c084224 */ /* 0x008fe400078e0205 */
[----:B------:R-:W-:Y:S01]  /*29170*/  IMAD.MOV.U32 R3, RZ, RZ, R16 ;  /* 0x000000ffff037224 */ /* 0x000fe200078e0010 */
[----:B------:R-:W-:Y:S06]  /*29180*/  @!P1 BRA `(.L_x_563) ;  /* 0x0000000000289947 */ /* 0x000fec0003800000 */
[----:B------:R-:W-:Y:S02]  /*29190*/  ULDC UR5, c[0x0][0x634] ;  /* 0x00018d0000057ab9 */ /* 0x000fe40000000800 */
[----:B------:R-:W-:-:S05]  /*291a0*/  IADD3 R3, P1, R15, UR5, RZ ;  /* 0x000000050f037c10 */ /* 0x000fca000ff3e0ff */
[----:B------:R-:W-:-:S04]  /*291b0*/  IMAD.X R11, RZ, RZ, R16, P1 ;  /* 0x000000ffff0b7224 */ /* 0x000fc800008e0610 */
[----:B------:R-:W-:-:S04]  /*291c0*/  IMAD.WIDE.U32 R4, R11, UR6, RZ ;  /* 0x000000060b047c25 */ /* 0x000fc8000f8e00ff */
[----:B------:R-:W-:-:S04]  /*291d0*/  IMAD.WIDE.U32 R4, P1, R3, UR7, R4 ;  /* 0x0000000703047c25 */ /* 0x000fc8000f820004 */
[----:B------:R-:W-:-:S04]  /*291e0*/  IMAD.WIDE.U32 R2, R3, UR6, RZ ;  /* 0x0000000603027c25 */ /* 0x000fc8000f8e00ff */
[----:B------:R-:W-:Y:S01]  /*291f0*/  IMAD.MOV.U32 R2, RZ, RZ, R5 ;  /* 0x000000ffff027224 */ /* 0x000fe200078e0005 */
[----:B------:R-:W-:Y:S01]  /*29200*/  IADD3 RZ, P2, R3, R4, RZ ;  /* 0x0000000403ff7210 */ /* 0x000fe20007f5e0ff */
[----:B------:R-:W-:-:S04]  /*29210*/  IMAD.X R3, RZ, RZ, RZ, P1 ;  /* 0x000000ffff037224 */ /* 0x000fc800008e06ff */
[----:B------:R-:W-:-:S08]  /*29220*/  IMAD.WIDE.U32.X R2, R11, UR7, R2, P2 ;  /* 0x000000070b027c25 */ /* 0x000fd000090e0402 */
.L_x_563:
[--C-:B------:R-:W-:Y:S01]  /*29230*/  SHF.R.U64 R10, R2, UR8, R3.reuse ;  /* 0x00000008020a7c19 */ /* 0x100fe20008001203 */
[----:B------:R-:W-:Y:S01]  /*29240*/  ULDC.64 UR6, c[0x0][0x620] ;  /* 0x0001880000067ab9 */ /* 0x000fe20000000a00 */
[----:B------:R-:W-:Y:S01]  /*29250*/  SHF.R.U32.HI R2, RZ, UR8, R3 ;  /* 0x00000008ff027c19 */ /* 0x000fe20008011603 */
[----:B------:R-:W-:Y:S01]  /*29260*/  IMAD.MOV.U32 R3, RZ, RZ, R16 ;  /* 0x000000ffff037224 */ /* 0x000fe200078e0010 */
[----:B------:R-:W-:Y:S01]  /*29270*/  IADD3 R11, P1, RZ, -R10, RZ ;  /* 0x8000000aff0b7210 */ /* 0x000fe20007f3e0ff */
[----:B------:R-:W-:-:S04]  /*29280*/  ULDC UR5, c[0x0][0x618] ;  /* 0x0001860000057ab9 */ /* 0x000fc80000000800 */
[----:B------:R-:W-:-:S04]  /*29290*/  IMAD.X R2, RZ, RZ, ~R2, P1 ;  /* 0x000000ffff027224 */ /* 0x000fc800008e0e02 */
[----:B------:R-:W-:-:S04]  /*292a0*/  IMAD R2, R2, UR6, RZ ;  /* 0x0000000602027c24 */ /* 0x000fc8000f8e02ff */
[----:B------:R-:W-:Y:S02]  /*292b0*/  IMAD R5, R11, UR7, R2 ;  /* 0x000000070b057c24 */ /* 0x000fe4000f8e0202 */
[----:B------:R-:W-:-:S04]  /*292c0*/  IMAD.MOV.U32 R2, RZ, RZ, R15 ;  /* 0x000000ffff027224 */ /* 0x000fc800078e000f */
[----:B------:R-:W-:Y:S01]  /*292d0*/  IMAD.WIDE.U32 R2, R11, UR6, R2 ;  /* 0x000000060b027c25 */ /* 0x000fe2000f8e0002 */
[----:B------:R-:W-:Y:S02]  /*292e0*/  ULDC.64 UR6, c[0x0][0x640] ;  /* 0x0001900000067ab9 */ /* 0x000fe40000000a00 */
[----:B------:R-:W-:Y:S01]  /*292f0*/  ISETP.NE.U32.AND P1, PT, RZ, UR6, PT ;  /* 0x00000006ff007c0c */ /* 0x000fe2000bf25070 */
[----:B------:R-:W-:-:S03]  /*29300*/  IMAD.IADD R3, R3, 0x1, R5 ;  /* 0x0000000103037824 */ /* 0x000fc600078e0205 */
[----:B------:R-:W-:Y:S02]  /*29310*/  ISETP.NE.AND.EX P1, PT, RZ, UR7, PT, P1 ;  /* 0x00000007ff007c0c */ /* 0x000fe4000bf25310 */
[--C-:B------:R-:W-:Y:S02]  /*29320*/  SHF.R.U64 R11, R2, UR5, R3.reuse ;  /* 0x00000005020b7c19 */ /* 0x100fe40008001203 */
[----:B------:R-:W-:Y:S01]  /*29330*/  SHF.R.U32.HI R2, RZ, UR5, R3 ;  /* 0x00000005ff027c19 */ /* 0x000fe20008011603 */
[----:B------:R-:W-:-:S03]  /*29340*/  ULDC UR5, c[0x0][0x608] ;  /* 0x0001820000057ab9 */ /* 0x000fc60000000800 */
[--C-:B------:R-:W-:Y:S02]  /*29350*/  SHF.R.U64 R12, R11, UR5, R2.reuse ;  /* 0x000000050b0c7c19 */ /* 0x100fe40008001202 */
[----:B------:R-:W-:Y:S01]  /*29360*/  SHF.R.U32.HI R3, RZ, UR5, R2 ;  /* 0x00000005ff037c19 */ /* 0x000fe20008011602 */
[----:B------:R-:W-:-:S03]  /*29370*/  ULDC UR5, c[0x0][0x658] ;  /* 0x0001960000057ab9 */ /* 0x000fc60000000800 */
[--C-:B------:R-:W-:Y:S02]  /*29380*/  SHF.R.U64 R13, R12, UR5, R3.reuse ;  /* 0x000000050c0d7c19 */ /* 0x100fe40008001203 */
[----:B------:R-:W-:-:S03]  /*29390*/  SHF.R.U32.HI R15, RZ, UR5, R3 ;  /* 0x00000005ff0f7c19 */ /* 0x000fc60008011603 */
[----:B------:R-:W-:Y:S02]  /*293a0*/  IMAD.MOV.U32 R2, RZ, RZ, R13 ;  /* 0x000000ffff027224 */ /* 0x000fe400078e000d */
        /* <DEDUP_REMOVED lines=12> */
.L_x_564:
[----:B------:R-:W-:Y:S01]  /*29470*/  ULDC UR5, c[0x0][0x648] ;  /* 0x0001920000057ab9 */ /* 0x000fe20000000800 */
[----:B------:R-:W-:Y:S02]  /*29480*/  LOP3.LUT R12, R12, UR17, RZ, 0xc0, !PT ;  /* 0x000000110c0c7c12 */ /* 0x000fe4000f8ec0ff */
[----:B------:R-:W-:Y:S01]  /*29490*/  SHF.R.U64 R3, R2, UR5, R3 ;  /* 0x0000000502037c19 */ /* 0x000fe20008001203 */
[----:B------:R-:W-:-:S04]  /*294a0*/  ULDC UR5, c[0x0][0x638] ;  /* 0x00018e0000057ab9 */ /* 0x000fc80000000800 */
[----:B------:R-:W-:Y:S02]  /*294b0*/  IMAD.MOV R2, RZ, RZ, -R3 ;  /* 0x000000ffff027224 */ /* 0x000fe400078e0a03 */
[----:B------:R-:W-:Y:S02]  /*294c0*/  IMAD R5, R3, UR18, R12 ;  /* 0x0000001203057c24 */ /* 0x000fe4000f8e020c */
[----:B------:R-:W-:Y:S01]  /*294d0*/  IMAD R13, R2, UR5, R13 ;  /* 0x00000005020d7c24 */ /* 0x000fe2000f8e020d */
[----:B------:R-:W-:Y:S01]  /*294e0*/  ULDC UR5, c[0x0][0x610] ;  /* 0x0001840000057ab9 */ /* 0x000fe20000000800 */
[----:B------:R-:W-:Y:S01]  /*294f0*/  LOP3.LUT R2, R11, UR4, RZ, 0xc0, !PT ;  /* 0x000000040b027c12 */ /* 0x000fe2000f8ec0ff */
[----:B------:R-:W-:Y:S01]  /*29500*/  IMAD R8, R5, UR5, R8 ;  /* 0x0000000505087c24 */ /* 0x000fe2000f8e0208 */
[----:B------:R-:W-:-:S03]  /*29510*/  ULDC UR5, c[0x0][0x600] ;  /* 0x0001800000057ab9 */ /* 0x000fc60000000800 */
[----:B------:R-:W-:Y:S02]  /*29520*/  IMAD R13, R13, UR5, R2 ;  /* 0x000000050d0d7c24 */ /* 0x000fe4000f8e0202 */
[----:B------:R-:W-:-:S03]  /*29530*/  IMAD.MOV.U32 R2, RZ, RZ, 0x1 ;  /* 0x00000001ff027424 */ /* 0x000fc600078e00ff */
[----:B------:R-:W-:Y:S02]  /*29540*/  SEL R4, R13, R8, !P4 ;  /* 0x000000080d047207 */ /* 0x000fe40006000000 */
[----:B------:R-:W-:-:S07]  /*29550*/  SEL R5, R8, R13, !P4 ;  /* 0x0000000d08057207 */ /* 0x000fce0006000000 */
.L_x_562:
[----:B------:R-:W-:Y:S05]  /*29560*/  BSYNC B1 ;  /* 0x0000000000017941 */ /* 0x000fea0003800000 */
.L_x_561:
[----:B------:R-:W-:-:S13]  /*29570*/  LOP3.LUT P1, RZ, R2, 0xff, RZ, 0xc0, !PT ;  /* 0x000000ff02ff7812 */ /* 0x000fda000782c0ff */
[----:B------:R-:W-:Y:S05]  /*29580*/  @P1 BRA `(.L_x_565) ;  /* 0xfffffff4003c1947 */ /* 0x000fea000383ffff */
[----:B------:R-:W-:Y:S05]  /*29590*/  BSYNC B0 ;  /* 0x0000000000007941 */ /* 0x000fea0003800000 */
.L_x_553:
[----:B------:R-:W-:-:S03]  /*295a0*/  UMOV UR5, 0xffffffff ;  /* 0xffffffff00057882 */ /* 0x000fc60000000000 */
[----:B------:R-:W-:Y:S05]  /*295b0*/  BRA.DIV UR5, `(.L_x_566) ;  /* 0x0000000205e07947 */ /* 0x000fea000b800000 */
[----:B------:R-:W-:-:S13]  /*295c0*/  ELECT P0, URZ, PT ;  /* 0x00000000003f782f */ /* 0x000fda0003800000 */
.L_x_578:
[----:B------:R-:W-:Y:S04]  /*295d0*/  BSSY B0, `(.L_x_567) ;  /* 0x000001a000007945 */ /* 0x000fe80003800000 */
[----:B------:R-:W-:Y:S05]  /*295e0*/  @!P0 BRA `(.L_x_568) ;  /* 0x0000000000608947 */ /* 0x000fea0003800000 */
[----:B------:R-:W-:-:S04]  /*295f0*/  ULOP3.LUT UR5, UR13, 0x2, URZ, 0xfc, !UPT ;  /* 0x000000020d057892 */ /* 0x000fc8000f8efc3f */
[----:B------:R-:W-:-:S06]  /*29600*/  UISETP.NE.AND UP0, UPT, UR5, 0x3, UPT ;  /* 0x000000030500788c */ /* 0x000fcc000bf05270 */
[----:B------:R-:W-:-:S13]  /*29610*/  PLOP3.LUT P0, PT, PT, PT, UP0, 0x80, 0x0 ;  /* 0x000000000000781c */ /* 0x000fda0003f0f008 */
[----:B------:R-:W-:Y:S05]  /*29620*/  @!P0 BRA `(.L_x_569) ;  /* 0x0000000000048947 */ /* 0x000fea0003800000 */
[----:B------:R-:W-:Y:S01]  /*29630*/  BPT.TRAP 0x1 ;  /* 0x000000040000795c */ /* 0x000fe20000300000 */
.L_x_569:
[----:B------:R-:W0:Y:S01]  /*29640*/  S2R R3, SR_CgaCtaId ;  /* 0x0000000000037919 */ /* 0x000e220000008800 */
[----:B------:R-:W-:-:S04]  /*29650*/  MOV R2, 0x400 ;  /* 0x0000040000027802 */ /* 0x000fc80000000f00 */
[----:B0-----:R-:W-:Y:S02]  /*29660*/  LEA R3, R3, R2, 0x18 ;  /* 0x0000000203037211 */ /* 0x001fe400078ec0ff */
[----:B------:R-:W-:-:S03]  /*29670*/  SHF.L.U32 R2, R0, 0x1f, RZ ;  /* 0x0000001f00027819 */ /* 0x000fc600000006ff */
[----:B------:R-:W-:-:S04]  /*29680*/  VIADD R3, R3, 0x10 ;  /* 0x0000001003037836 */ /* 0x000fc80000000000 */
[----:B------:R-:W-:-:S04]  /*29690*/  IMAD R5, R6, 0x8, R3 ;  /* 0x0000000806057824 */ /* 0x000fc800078e0203 */
[----:B------:R-:W0:Y:S02]  /*296a0*/  SYNCS.PHASECHK.TRANS64.TRYWAIT P0, [R5+URZ], R2 ;  /* 0x00000002050075a7 */ /* 0x000e24000800017f */
[----:B0-----:R-:W-:Y:S05]  /*296b0*/  @!P0 BRA `(.L_x_570) ;  /* 0x0000000000c48947 */ /* 0x001fea0003800000 */
.L_x_579:
[----:B------:R-:W-:-:S05]  /*296c0*/  VIADD R6, R6, 0x1 ;  /* 0x0000000106067836 */ /* 0x000fca0000000000 */
[----:B------:R-:W-:-:S04]  /*296d0*/  ISETP.NE.AND P0, PT, R6, 0x2, PT ;  /* 0x000000020600780c */ /* 0x000fc80003f05270 */
[----:B0-----:R-:W-:Y:S02]  /*296e0*/  SEL R5, RZ, 0x1, P0 ;  /* 0x00000001ff057807 */ /* 0x001fe40000000000 */
[----:B------:R-:W-:Y:S02]  /*296f0*/  SEL R6, R6, RZ, P0 ;  /* 0x000000ff06067207 */ /* 0x000fe40000000000 */
[----:B------:R-:W-:-:S03]  /*29700*/  LOP3.LUT R0, R0, R5, RZ, 0x3c, !PT ;  /* 0x0000000500007212 */ /* 0x000fc600078e3cff */
[----:B------:R-:W-:Y:S01]  /*29710*/  IMAD R3, R6, 0x8, R3 ;  /* 0x0000000806037824 */ /* 0x000fe200078e0203 */
[----:B------:R-:W-:-:S07]  /*29720*/  SHF.L.U32 R0, R0, 0x1f, RZ ;  /* 0x0000001f00007819 */ /* 0x000fce00000006ff */
.L_x_571:
[----:B0-----:R0:W1:Y:S02]  /*29730*/  SYNCS.PHASECHK.TRANS64.TRYWAIT P0, [R3+URZ], R0 ;  /* 0x00000000030075a7 */ /* 0x001064000800017f */
[----:B-1----:R-:W-:Y:S05]  /*29740*/  @!P0 NANOSLEEP.SYNCS 0x989680 ;  /* 0x009896800000895d */ /* 0x002fea0003900000 */
[----:B------:R-:W1:Y:S02]  /*29750*/  @!P0 SYNCS.PHASECHK.TRANS64 P0, [R3+URZ], R0 ;  /* 0x00000000030085a7 */ /* 0x000e64000800007f */
[----:B-1----:R-:W-:Y:S05]  /*29760*/  @!P0 BRA `(.L_x_571) ;  /* 0xfffffffc00f08947 */ /* 0x002fea000383ffff */
.L_x_568:
[----:B------:R-:W-:Y:S05]  /*29770*/  BSYNC B0 ;  /* 0x0000000000007941 */ /* 0x000fea0003800000 */
.L_x_567:
[----:B------:R-:W-:Y:S05]  /*29780*/  EXIT ;  /* 0x000000000000794d */ /* 0x000fea0003800000 */
.L_x_17:
[----:B-1----:R-:W-:-:S04]  /*29790*/  IMAD.U32 R3, RZ, RZ, UR6 ;  /* 0x00000006ff037e24 */ /* 0x002fc8000f8e00ff */
[----:B------:R1:W3:Y:S03]  /*297a0*/  SYNCS.PHASECHK.TRANS64.TRYWAIT P0, [R3+URZ], R0 ;  /* 0x00000000030075a7 */ /* 0x0002e6000800017f */
[----:B---3--:R-:W-:Y:S05]  /*297b0*/  @!P0 NANOSLEEP.SYNCS 0x989680 ;  /* 0x009896800000895d */ /* 0x008fea0003900000 */
[----:B------:R-:W3:Y:S02]  /*297c0*/  @!P0 SYNCS.PHASECHK.TRANS64 P0, [R3+URZ], R0 ;  /* 0x00000000030085a7 */ /* 0x000ee4000800007f */
[----:B---3--:R-:W-:Y:S05]  /*297d0*/  @!P0 BRA `(.L_x_17) ;  /* 0xfffffffc00ec8947 */ /* 0x008fea000383ffff */
[----:B------:R-:W-:Y:S05]  /*297e0*/  BRA `(.L_x_16) ;  /* 0xfffffd9000b87947 */ /* 0x000fea000383ffff */
.L_x_23:
[----:B-----5:R1:W-:Y:S02]  /*297f0*/  STL [R1+0x468], R2 ;  /* 0x0004680201007387 */ /* 0x0203e40000100800 */
[----:B-1----:R-:W-:-:S04]  /*29800*/  IMAD.U32 R2, RZ, RZ, UR16 ;  /* 0x00000010ff027e24 */ /* 0x002fc8000f8e00ff */
[----:B------:R1:W3:Y:S03]  /*29810*/  SYNCS.PHASECHK.TRANS64.TRYWAIT P0, [R2+URZ], R0 ;  /* 0x00000000020075a7 */ /* 0x0002e6000800017f */
[----:B---3--:R-:W-:Y:S05]  /*29820*/  @!P0 NANOSLEEP.SYNCS 0x989680 ;  /* 0x009896800000895d */ /* 0x008fea0003900000 */
[----:B------:R1:W3:Y:S02]  /*29830*/  @!P0 SYNCS.PHASECHK.TRANS64 P0, [R2+URZ], R0 ;  /* 0x00000000020085a7 */ /* 0x0002e4000800007f */
[----:B-1----:R1:W5:Y:S02]  /*29840*/  LDL.LU R2, [R1+0x468] ;  /* 0x0004680001027983 */ /* 0x0023640000300800 */
[----:B-1-3--:R-:W-:Y:S05]  /*29850*/  @!P0 BRA `(.L_x_23) ;  /* 0xfffffffc00e48947 */ /* 0x00afea000383ffff */
[----:B------:R-:W-:Y:S05]  /*29860*/  BRA `(.L_x_22) ;  /* 0xfffffdf4006c7947 */ /* 0x000fea000383ffff */
.L_x_554:
[----:B------:R-:W-:Y:S01]  /*29870*/  BSSY B1, `(.L_x_572) ;  /* 0x0000006000017945 */ /* 0x000fe20003800000 */
[----:B------:R-:W-:-:S07]  /*29880*/  IMAD.MOV.U32 R2, RZ, RZ, -0x1 ;  /* 0xffffffffff027424 */ /* 0x000fce00078e00ff */
[----:B------:R-:W-:Y:S05]  /*29890*/  WARPSYNC.COLLECTIVE R2, `(.L_x_573) ;  /* 0x00000000020c7348 */ /* 0x000fea0003c00000 */
[----:B------:R-:W-:Y:S02]  /*298a0*/  ELECT P1, UR62, PT ;  /* 0x00000000003e782f */ /* 0x000fe40003820000 */
[----:B------:R-:W-:Y:S01]  /*298b0*/  MOV R2, UR62 ;  /* 0x0000003e00027c02 */ /* 0x000fe20008000f00 */
[----:B------:R-:W-:Y:S10]  /*298c0*/  ENDCOLLECTIVE ;  /* 0x000000000000791b */ /* 0x000ff40003800000 */
.L_x_573:
[----:B------:R-:W-:Y:S05]  /*298d0*/  BSYNC B1 ;  /* 0x0000000000017941 */ /* 0x000fea0003800000 */
.L_x_572:
[----:B------:R-:W-:Y:S05]  /*298e0*/  BRA `(.L_x_574) ;  /* 0xfffffff000707947 */ /* 0x000fea000383ffff */
.L_x_557:
[----:B-1----:R1:W2:Y:S02]  /*298f0*/  SYNCS.PHASECHK.TRANS64.TRYWAIT P1, [R16+URZ+0x10], R11 ;  /* 0x0000100b100075a7 */ /* 0x0022a4000802017f */
[----:B--2---:R-:W-:Y:S05]  /*29900*/  @!P1 NANOSLEEP.SYNCS 0x989680 ;  /* 0x009896800000995d */ /* 0x004fea0003900000 */
[----:B------:R-:W2:Y:S02]  /*29910*/  @!P1 SYNCS.PHASECHK.TRANS64 P1, [R16+URZ+0x10], R11 ;  /* 0x0000100b100095a7 */ /* 0x000ea4000802007f */
[----:B--2---:R-:W-:Y:S05]  /*29920*/  @!P1 BRA `(.L_x_557) ;  /* 0xfffffffc00f09947 */ /* 0x004fea000383ffff */
[----:B------:R-:W-:Y:S05]  /*29930*/  BRA `(.L_x_575) ;  /* 0xfffffff000a47947 */ /* 0x000fea000383ffff */
.L_x_566:
[----:B------:R-:W-:Y:S01]  /*29940*/  BSSY B0, `(.L_x_576) ;  /* 0x0000006000007945 */ /* 0x000fe20003800000 */
[----:B------:R-:W-:-:S07]  /*29950*/  IMAD.MOV.U32 R2, RZ, RZ, -0x1 ;  /* 0xffffffffff027424 */ /* 0x000fce00078e00ff */
[----:B------:R-:W-:Y:S05]  /*29960*/  WARPSYNC.COLLECTIVE R2, `(.L_x_577) ;  /* 0x00000000020c7348 */ /* 0x000fea0003c00000 */
[----:B------:R-:W-:Y:S02]  /*29970*/  ELECT P1, UR62, PT ;  /* 0x00000000003e782f */ /* 0x000fe40003820000 */
[----:B------:R-:W-:Y:S01]  /*29980*/  MOV R2, UR62 ;  /* 0x0000003e00027c02 */ /* 0x000fe20008000f00 */
[----:B------:R-:W-:Y:S10]  /*29990*/  ENDCOLLECTIVE ;  /* 0x000000000000791b */ /* 0x000ff40003800000 */
.L_x_577:
[----:B------:R-:W-:Y:S05]  /*299a0*/  BSYNC B0 ;  /* 0x0000000000007941 */ /* 0x000fea0003800000 */
.L_x_576:
[----:B------:R-:W-:Y:S01]  /*299b0*/  PLOP3.LUT P0, PT, P1, PT, PT, 0x80, 0x0 ;  /* 0x000000000000781c */ /* 0x000fe20000f0f070 */
[----:B------:R-:W-:-:S12]  /*299c0*/  BRA `(.L_x_578) ;  /* 0xfffffffc00007947 */ /* 0x000fd8000383ffff */
.L_x_570:
[----:B0-----:R0:W1:Y:S02]  /*299d0*/  SYNCS.PHASECHK.TRANS64.TRYWAIT P0, [R5+URZ], R2 ;  /* 0x00000002050075a7 */ /* 0x001064000800017f */
[----:B-1----:R-:W-:Y:S05]  /*299e0*/  @!P0 NANOSLEEP.SYNCS 0x989680 ;  /* 0x009896800000895d */ /* 0x002fea0003900000 */
[----:B------:R-:W1:Y:S02]  /*299f0*/  @!P0 SYNCS.PHASECHK.TRANS64 P0, [R5+URZ], R2 ;  /* 0x00000002050085a7 */ /* 0x000e64000800007f */
[----:B-1----:R-:W-:Y:S05]  /*29a00*/  @!P0 BRA `(.L_x_570) ;  /* 0xfffffffc00f08947 */ /* 0x002fea000383ffff */
[----:B------:R-:W-:Y:S05]  /*29a10*/  BRA `(.L_x_579) ;  /* 0xfffffffc00287947 */ /* 0x000fea000383ffff */
.L_x_580:
[----:B------:R-:W-:-:S00]  /*29a20*/  BRA `(.L_x_580) ;  /* 0xfffffffc00fc7947 */ /* 0x000fc0000383ffff */
[----:B------:R-:W-:-:S00]  /*29a30*/  NOP ;  /* 0x0000000000007918 */ /* 0x000fc00000000000 */
        /* <DEDUP_REMOVED lines=12> */
.L_x_581:


//--------------------- .nv.shared._ZN7cutlass13device_kernelINS_4gemm6kernel13GemmUniversalIN4cute5tupleIJiiiiEEENS1_10collective13CollectiveMmaINS1_37MainloopSm90TmaGmmaWarpSpecializedFP8ILi2ENS5_IJNS4_1CILi1EEESB_SB_EEENS1_35KernelTmaWarpSpecializedCooperativeEEENS5_IJNSA_ILi256EEESF_NSA_ILi128EEEEEENS_12float_e4m3_tENS5_IJlSB_lEEESI_SJ_NS4_8TiledMMAINS4_8MMA_AtomIJNS4_4SM904GMMA31MMA_64x256x32_F32E4M3E4M3_SS_TNILNSN_7ScaleInE1ELSP_1EEEEEENS4_6LayoutINS5_IJNSA_ILi2EEESB_SB_EEENS5_IJSB_NSA_ILi0EEESV_EEEEENS5_IJNS4_10UnderscoreESY_SY_EEEEENS4_13SM90_TMA_LOADENS4_14ComposedLayoutINS4_7SwizzleILi3ELi4ELi3EEENS4_18smem_ptr_flag_bitsILi8EEENSS_INS5_IJNSA_ILi8EEESG_EEENS5_IJSG_SB_EEEEEEEvNS4_8identityES11_S1B_vS1C_EENS_8epilogue10collective6detail29Sm90TmaWarpSpecializedAdapterINS1F_15DefaultEpilogueISI_SJ_SJ_NS1E_6thread17LinearCombinationISI_Li1EffLNS1J_9ScaleType4KindE0ELNS_15FloatRoundStyleE2ESI_EENS1_15EpilogueDefaultEEEEEvvEEEEvNT_6ParamsE --------------------------
	.section	.nv.shared._ZN7cutlass13device_kernelINS_4gemm6kernel13GemmUniversalIN4cute5tupleIJiiiiEEENS1_10collective13CollectiveMmaINS1_37MainloopSm90TmaGmmaWarpSpecializedFP8ILi2ENS5_IJNS4_1CILi1EEESB_SB_EEENS1_35KernelTmaWarpSpecializedCooperativeEEENS5_IJNSA_ILi256EEESF_NSA_ILi128EEEEEENS_12float_e4m3_tENS5_IJlSB_lEEESI_SJ_NS4_8TiledMMAINS4_8MMA_AtomIJNS4_4SM904GMMA31MMA_64x256x32_F32E4M3E4M3_SS_TNILNSN_7ScaleInE1ELSP_1EEEEEENS4_6LayoutINS5_IJNSA_ILi2EEESB_SB_EEENS5_IJSB_NSA_ILi0EEESV_EEEEENS5_IJNS4_10UnderscoreESY_SY_EEEEENS4_13SM90_TMA_LOADENS4_14ComposedLayoutINS4_7SwizzleILi3ELi4ELi3EEENS4_18smem_ptr_flag_bitsILi8EEENSS_INS5_IJNSA_ILi8EEESG_EEENS5_IJSG_SB_EEEEEEEvNS4_8identityES11_S1B_vS1C_EENS_8epilogue10collective6detail29Sm90TmaWarpSpecializedAdapterINS1F_15DefaultEpilogueISI_SJ_SJ_NS1E_6thread17LinearCombinationISI_Li1EffLNS1J_9ScaleType4KindE0ELNS_15FloatRoundStyleE2ESI_EENS1_15EpilogueDefaultEEEEEvvEEEEvNT_6ParamsE,"aw",@nobits
	.sectionflags	@""
	.align	16
	.zero		1024


//--------------------- .nv.shared.reserved.0     --------------------------
	.section	.nv.shared.reserved.0,"aw",@nobits
	.weak		__nv_reservedSMEM_offset_0_alias
	.size		__nv_reservedSMEM_offset_0_alias, 0, 0
	.other		__nv_reservedSMEM_offset_0_alias,@"STO_CUDA_RESERVED_SHARED STV_DEFAULT"
__nv_reservedSMEM_offset_0_alias:
	.zero		0


//--------------------- .nv.global                --------------------------
	.section	.nv.global,"aw",@nobits
.nv.global:
	.type		_ZN40_INTERNAL_2bc8fecf_4_k_cu_7b3f79a0_281974cute1_E,@object
	.size		_ZN40_INTERNAL_2bc8fecf_4_k_cu_7b3f79a0_281974cute1_E,(_ZN40_INTERNAL_2bc8fecf_4_k_cu_7b3f79a0_281974cuda3std3__45__cpo6cbeginE - _ZN40_INTERNAL_2bc8fecf_4_k_cu_7b3f79a0_281974cute1_E)
_ZN40_INTERNAL_2bc8fecf_4_k_cu_7b3f79a0_281974cute1_E:
	.zero		1
	.type		_ZN40_INTERNAL_2bc8fecf_4_k_cu_7b3f79a0_281974cuda3std3__45__cpo6cbeginE,@object
	.size		_ZN40_INTERNAL_2bc8fecf_4_k_cu_7b3f79a0_281974cuda3std3__45__cpo6cbeginE,(_ZN40_INTERNAL_2bc8fecf_4_k_cu_7b3f79a0_281974cuda3std3__48in_placeE - _ZN40_INTERNAL_2bc8fecf_4_k_cu_7b3f79a0_281974cuda3std3__45__cpo6cbeginE)
_ZN40_INTERNAL_2bc8fecf_4_k_cu_7b3f79a0_281974cuda3std3__45__cpo6cbeginE:
	.zero		1
	.type		_ZN40_INTERNAL_2bc8fecf_4_k_cu_7b3f79a0_281974cuda3std3__48in_placeE,@object
	.size		_ZN40_INTERNAL_2bc8fecf_4_k_cu_7b3f79a0_281974cuda3std3__48in_placeE,(_ZN40_INTERNAL_2bc8fecf_4_k_cu_7b3f79a0_281974cuda3std6ranges3__45__cpo9iter_moveE - _ZN40_INTERNAL_2bc8fecf_4_k_cu_7b3f79a0_281974cuda3std3__48in_placeE)
_ZN40_INTERNAL_2bc8fecf_4_k_cu_7b3f79a0_281974cuda3std3__48in_placeE:
	.zero		1
	.type		_ZN40_INTERNAL_2bc8fecf_4_k_cu_7b3f79a0_281974cuda3std6ranges3__45__cpo9iter_moveE,@object
	.size		_ZN40_INTERNAL_2bc8fecf_4_k_cu_7b3f79a0_281974cuda3std6ranges3__45__cpo9iter_moveE,(_ZN40_INTERNAL_2bc8fecf_4_k_cu_7b3f79a0_281974cuda3std3__45__cpo5beginE - _ZN40_INTERNAL_2bc8fecf_4_k_cu_7b3f79a0_281974cuda3std6ranges3__45__cpo9iter_moveE)
_ZN40_INTERNAL_2bc8fecf_4_k_cu_7b3f79a0_281974cuda3std6ranges3__45__cpo9iter_moveE:
	.zero		1
	.type		_ZN40_INTERNAL_2bc8fecf_4_k_cu_7b3f79a0_281974cuda3std3__45__cpo5beginE,@object
	.size		_ZN40_INTERNAL_2bc8fecf_4_k_cu_7b3f79a0_281974cuda3std3__45__cpo5beginE,(_ZN40_INTERNAL_2bc8fecf_4_k_cu_7b3f79a0_281974cuda3std3__442_GLOBAL__N__2bc8fecf_4_k_cu_7b3f79a0_281976ignoreE - _ZN40_INTERNAL_2bc8fecf_4_k_cu_7b3f79a0_281974cuda3std3__45__cpo5beginE)
_ZN40_INTERNAL_2bc8fecf_4_k_cu_7b3f79a0_281974cuda3std3__45__cpo5beginE:
	.zero		1
	.type		_ZN40_INTERNAL_2bc8fecf_4_k_cu_7b3f79a0_281974cuda3std3__442_GLOBAL__N__2bc8fecf_4_k_cu_7b3f79a0_281976ignoreE,@object
	.size		_ZN40_INTERNAL_2bc8fecf_4_k_cu_7b3f79a0_281974cuda3std3__442_GLOBAL__N__2bc8fecf_4_k_cu_7b3f79a0_281976ignoreE,(_ZN40_INTERNAL_2bc8fecf_4_k_cu_7b3f79a0_281974cute7productE - _ZN40_INTERNAL_2bc8fecf_4_k_cu_7b3f79a0_281974cuda3std3__442_GLOBAL__N__2bc8fecf_4_k_cu_7b3f79a0_281976ignoreE)
_ZN40_INTERNAL_2bc8fecf_4_k_cu_7b3f79a0_281974cuda3std3__442_GLOBAL__N__2bc8fecf_4_k_cu_7b3f79a0_281976ignoreE:
	.zero		1
	.type		_ZN40_INTERNAL_2bc8fecf_4_k_cu_7b3f79a0_281974cute7productE,@object
	.size		_ZN40_INTERNAL_2bc8fecf_4_k_cu_7b3f79a0_281974cute7productE,(_ZN40_INTERNAL_2bc8fecf_4_k_cu_7b3f79a0_281974cuda3std3__45__cpo3endE - _ZN40_INTERNAL_2bc8fecf_4_k_cu_7b3f79a0_281974cute7productE)
_ZN40_INTERNAL_2bc8fecf_4_k_cu_7b3f79a0_281974cute7productE:
	.zero		1
	.type		_ZN40_INTERNAL_2bc8fecf_4_k_cu_7b3f79a0_281974cuda3std3__45__cpo3endE,@object
	.size		_ZN40_INTERNAL_2bc8fecf_4_k_cu_7b3f79a0_281974cuda3std3__45__cpo3endE,(_ZN40_INTERNAL_2bc8fecf_4_k_cu_7b3f79a0_281974cuda3std3__419piecewise_constructE - _ZN40_INTERNAL_2bc8fecf_4_k_cu_7b3f79a0_281974cuda3std3__45__cpo3endE)
_ZN40_INTERNAL_2bc8fecf_4_k_cu_7b3f79a0_281974cuda3std3__45__cpo3endE:
	.zero		1
	.type		_ZN40_INTERNAL_2bc8fecf_4_k_cu_7b3f79a0_281974cuda3std3__419piecewise_constructE,@object
	.size		_ZN40_INTERNAL_2bc8fecf_4_k_cu_7b3f79a0_281974cuda3std3__419piecewise_constructE,(_ZN40_INTERNAL_2bc8fecf_4_k_cu_7b3f79a0_281974cuda3std3__45__cpo4cendE - _ZN40_INTERNAL_2bc8fecf_4_k_cu_7b3f79a0_281974cuda3std3__419piecewise_constructE)
_ZN40_INTERNAL_2bc8fecf_4_k_cu_7b3f79a0_281974cuda3std3__419piecewise_constructE:
	.zero		1
	.type		_ZN40_INTERNAL_2bc8fecf_4_k_cu_7b3f79a0_281974cuda3std3__45__cpo4cendE,@object
	.size		_ZN40_INTERNAL_2bc8fecf_4_k_cu_7b3f79a0_281974cuda3std3__45__cpo4cendE,(_ZN40_INTERNAL_2bc8fecf_4_k_cu_7b3f79a0_281974cuda3std6ranges3__45__cpo4swapE - _ZN40_INTERNAL_2bc8fecf_4_k_cu_7b3f79a0_281974cuda3std3__45__cpo4cendE)
_ZN40_INTERNAL_2bc8fecf_4_k_cu_7b3f79a0_281974cuda3std3__45__cpo4cendE:
	.zero		1
	.type		_ZN40_INTERNAL_2bc8fecf_4_k_cu_7b3f79a0_281974cuda3std6ranges3__45__cpo4swapE,@object
	.size		_ZN40_INTERNAL_2bc8fecf_4_k_cu_7b3f79a0_281974cuda3std6ranges3__45__cpo4swapE,(.L_7 - _ZN40_INTERNAL_2bc8fecf_4_k_cu_7b3f79a0_281974cuda3std6ranges3__45__cpo4swapE)
_ZN40_INTERNAL_2bc8fecf_4_k_cu_7b3f79a0_281974cuda3std6ranges3__45__cpo4swapE:
	.zero		1
.L_7:


//--------------------- .nv.constant0._ZN7cutlass13device_kernelINS_4gemm6kernel13GemmUniversalIN4cute5tupleIJiiiiEEENS1_10collective13CollectiveMmaINS1_37MainloopSm90TmaGmmaWarpSpecializedFP8ILi2ENS5_IJNS4_1CILi1EEESB_SB_EEENS1_35KernelTmaWarpSpecializedCooperativeEEENS5_IJNSA_ILi256EEESF_NSA_ILi128EEEEEENS_12float_e4m3_tENS5_IJlSB_lEEESI_SJ_NS4_8TiledMMAINS4_8MMA_AtomIJNS4_4SM904GMMA31MMA_64x256x32_F32E4M3E4M3_SS_TNILNSN_7ScaleInE1ELSP_1EEEEEENS4_6LayoutINS5_IJNSA_ILi2EEESB_SB_EEENS5_IJSB_NSA_ILi0EEESV_EEEEENS5_IJNS4_10UnderscoreESY_SY_EEEEENS4_13SM90_TMA_LOADENS4_14ComposedLayoutINS4_7SwizzleILi3ELi4ELi3EEENS4_18smem_ptr_flag_bitsILi8EEENSS_INS5_IJNSA_ILi8EEESG_EEENS5_IJSG_SB_EEEEEEEvNS4_8identityES11_S1B_vS1C_EENS_8epilogue10collective6detail29Sm90TmaWarpSpecializedAdapterINS1F_15DefaultEpilogueISI_SJ_SJ_NS1E_6thread17LinearCombinationISI_Li1EffLNS1J_9ScaleType4KindE0ELNS_15FloatRoundStyleE2ESI_EENS1_15EpilogueDefaultEEEEEvvEEEEvNT_6ParamsE --------------------------
	.section	.nv.constant0._ZN7cutlass13device_kernelINS_4gemm6kernel13GemmUniversalIN4cute5tupleIJiiiiEEENS1_10collective13CollectiveMmaINS1_37MainloopSm90TmaGmmaWarpSpecializedFP8ILi2ENS5_IJNS4_1CILi1EEESB_SB_EEENS1_35KernelTmaWarpSpecializedCooperativeEEENS5_IJNSA_ILi256EEESF_NSA_ILi128EEEEEENS_12float_e4m3_tENS5_IJlSB_lEEESI_SJ_NS4_8TiledMMAINS4_8MMA_AtomIJNS4_4SM904GMMA31MMA_64x256x32_F32E4M3E4M3_SS_TNILNSN_7ScaleInE1ELSP_1EEEEEENS4_6LayoutINS5_IJNSA_ILi2EEESB_SB_EEENS5_IJSB_NSA_ILi0EEESV_EEEEENS5_IJNS4_10UnderscoreESY_SY_EEEEENS4_13SM90_TMA_LOADENS4_14ComposedLayoutINS4_7SwizzleILi3ELi4ELi3EEENS4_18smem_ptr_flag_bitsILi8EEENSS_INS5_IJNSA_ILi8EEESG_EEENS5_IJSG_SB_EEEEEEEvNS4_8identityES11_S1B_vS1C_EENS_8epilogue10collective6detail29Sm90TmaWarpSpecializedAdapterINS1F_15DefaultEpilogueISI_SJ_SJ_NS1E_6thread17LinearCombinationISI_Li1EffLNS1J_9ScaleType4KindE0ELNS_15FloatRoundStyleE2ESI_EENS1_15EpilogueDefaultEEEEEvvEEEEvNT_6ParamsE,"a",@progbits
	.sectionflags	@""
	.align	4
.nv.constant0._ZN7cutlass13device_kernelINS_4gemm6kernel13GemmUniversalIN4cute5tupleIJiiiiEEENS1_10collective13CollectiveMmaINS1_37MainloopSm90TmaGmmaWarpSpecializedFP8ILi2ENS5_IJNS4_1CILi1EEESB_SB_EEENS1_35KernelTmaWarpSpecializedCooperativeEEENS5_IJNSA_ILi256EEESF_NSA_ILi128EEEEEENS_12float_e4m3_tENS5_IJlSB_lEEESI_SJ_NS4_8TiledMMAINS4_8MMA_AtomIJNS4_4SM904GMMA31MMA_64x256x32_F32E4M3E4M3_SS_TNILNSN_7ScaleInE1ELSP_1EEEEEENS4_6LayoutINS5_IJNSA_ILi2EEESB_SB_EEENS5_IJSB_NSA_ILi0EEESV_EEEEENS5_IJNS4_10UnderscoreESY_SY_EEEEENS4_13SM90_TMA_LOADENS4_14ComposedLayoutINS4_7SwizzleILi3ELi4ELi3EEENS4_18smem_ptr_flag_bitsILi8EEENSS_INS5_IJNSA_ILi8EEESG_EEENS5_IJSG_SB_EEEEEEEvNS4_8identityES11_S1B_vS1C_EENS_8epilogue10collective6detail29Sm90TmaWarpSpecializedAdapterINS1F_15DefaultEpilogueISI_SJ_SJ_NS1E_6thread17LinearCombinationISI_Li1EffLNS1J_9ScaleType4KindE0ELNS_15FloatRoundStyleE2ESI_EENS1_15EpilogueDefaultEEEEEvvEEEEvNT_6ParamsE:
	.zero		1664


//--------------------- SYMBOLS --------------------------

	.type		.nv.reservedSmem.offset0,@object
	.size		.nv.reservedSmem.offset0,0x4
